//
// Generated by NVIDIA NVVM Compiler
//
// Compiler Build ID: CL-36424714
// Cuda compilation tools, release 13.0, V13.0.88
// Based on NVVM 20.0.0
//

.version 9.0
.target sm_100
.address_size 64

	// .globl	_Z17init_m_l_o_kernelPfS_S_ii
// _ZZ17flash_step_kernelPKfS0_S0_PfS1_S1_iiifE2sQ has been demoted
// _ZZ17flash_step_kernelPKfS0_S0_PfS1_S1_iiifE2sK has been demoted
// _ZZ17flash_step_kernelPKfS0_S0_PfS1_S1_iiifE2sV has been demoted

.visible .entry _Z17init_m_l_o_kernelPfS_S_ii(
	.param .u64 .ptr .align 1 _Z17init_m_l_o_kernelPfS_S_ii_param_0,
	.param .u64 .ptr .align 1 _Z17init_m_l_o_kernelPfS_S_ii_param_1,
	.param .u64 .ptr .align 1 _Z17init_m_l_o_kernelPfS_S_ii_param_2,
	.param .u32 _Z17init_m_l_o_kernelPfS_S_ii_param_3,
	.param .u32 _Z17init_m_l_o_kernelPfS_S_ii_param_4
)
{
	.reg .pred 	%p<3>;
	.reg .b32 	%r<11>;
	.reg .b64 	%rd<12>;

	ld.param.u64 	%rd1, [_Z17init_m_l_o_kernelPfS_S_ii_param_0];
	ld.param.u64 	%rd2, [_Z17init_m_l_o_kernelPfS_S_ii_param_1];
	ld.param.u64 	%rd3, [_Z17init_m_l_o_kernelPfS_S_ii_param_2];
	ld.param.u32 	%r2, [_Z17init_m_l_o_kernelPfS_S_ii_param_3];
	ld.param.u32 	%r3, [_Z17init_m_l_o_kernelPfS_S_ii_param_4];
	mov.u32 	%r4, %ctaid.x;
	mov.u32 	%r5, %ntid.x;
	mov.u32 	%r6, %tid.x;
	mad.lo.s32 	%r1, %r4, %r5, %r6;
	setp.ge.s32 	%p1, %r1, %r2;
	@%p1 bra 	$L__BB0_2;
	cvta.to.global.u64 	%rd4, %rd1;
	cvta.to.global.u64 	%rd5, %rd2;
	mul.wide.s32 	%rd6, %r1, 4;
	add.s64 	%rd7, %rd4, %rd6;
	mov.b32 	%r7, -8388609;
	st.global.u32 	[%rd7], %r7;
	add.s64 	%rd8, %rd5, %rd6;
	mov.b32 	%r8, 0;
	st.global.u32 	[%rd8], %r8;
$L__BB0_2:
	mul.lo.s32 	%r9, %r3, %r2;
	setp.ge.s32 	%p2, %r1, %r9;
	@%p2 bra 	$L__BB0_4;
	cvta.to.global.u64 	%rd9, %rd3;
	mul.wide.s32 	%rd10, %r1, 4;
	add.s64 	%rd11, %rd9, %rd10;
	mov.b32 	%r10, 0;
	st.global.u32 	[%rd11], %r10;
$L__BB0_4:
	ret;

}
	// .globl	_Z17flash_step_kernelPKfS0_S0_PfS1_S1_iiif
.visible .entry _Z17flash_step_kernelPKfS0_S0_PfS1_S1_iiif(
	.param .u64 .ptr .align 1 _Z17flash_step_kernelPKfS0_S0_PfS1_S1_iiif_param_0,
	.param .u64 .ptr .align 1 _Z17flash_step_kernelPKfS0_S0_PfS1_S1_iiif_param_1,
	.param .u64 .ptr .align 1 _Z17flash_step_kernelPKfS0_S0_PfS1_S1_iiif_param_2,
	.param .u64 .ptr .align 1 _Z17flash_step_kernelPKfS0_S0_PfS1_S1_iiif_param_3,
	.param .u64 .ptr .align 1 _Z17flash_step_kernelPKfS0_S0_PfS1_S1_iiif_param_4,
	.param .u64 .ptr .align 1 _Z17flash_step_kernelPKfS0_S0_PfS1_S1_iiif_param_5,
	.param .u32 _Z17flash_step_kernelPKfS0_S0_PfS1_S1_iiif_param_6,
	.param .u32 _Z17flash_step_kernelPKfS0_S0_PfS1_S1_iiif_param_7,
	.param .u32 _Z17flash_step_kernelPKfS0_S0_PfS1_S1_iiif_param_8,
	.param .f32 _Z17flash_step_kernelPKfS0_S0_PfS1_S1_iiif_param_9
)
{
	.local .align 16 .b8 	__local_depot1[128];
	.reg .b64 	%SP;
	.reg .b64 	%SPL;
	.reg .pred 	%p<103>;
	.reg .b32 	%r<360>;
	.reg .b32 	%f<866>;
	.reg .b64 	%rd<75>;
	// demoted variable
	.shared .align 4 .b8 _ZZ17flash_step_kernelPKfS0_S0_PfS1_S1_iiifE2sQ[8192];
	// demoted variable
	.shared .align 4 .b8 _ZZ17flash_step_kernelPKfS0_S0_PfS1_S1_iiifE2sK[8192];
	// demoted variable
	.shared .align 4 .b8 _ZZ17flash_step_kernelPKfS0_S0_PfS1_S1_iiifE2sV[8192];
	mov.u64 	%SPL, __local_depot1;
	ld.param.u64 	%rd15, [_Z17flash_step_kernelPKfS0_S0_PfS1_S1_iiif_param_0];
	ld.param.u64 	%rd16, [_Z17flash_step_kernelPKfS0_S0_PfS1_S1_iiif_param_1];
	ld.param.u64 	%rd17, [_Z17flash_step_kernelPKfS0_S0_PfS1_S1_iiif_param_2];
	ld.param.u64 	%rd13, [_Z17flash_step_kernelPKfS0_S0_PfS1_S1_iiif_param_4];
	ld.param.u64 	%rd14, [_Z17flash_step_kernelPKfS0_S0_PfS1_S1_iiif_param_5];
	ld.param.u32 	%r97, [_Z17flash_step_kernelPKfS0_S0_PfS1_S1_iiif_param_6];
	ld.param.u32 	%r98, [_Z17flash_step_kernelPKfS0_S0_PfS1_S1_iiif_param_7];
	ld.param.u32 	%r99, [_Z17flash_step_kernelPKfS0_S0_PfS1_S1_iiif_param_8];
	ld.param.f32 	%f216, [_Z17flash_step_kernelPKfS0_S0_PfS1_S1_iiif_param_9];
	cvta.to.global.u64 	%rd1, %rd15;
	cvta.to.global.u64 	%rd2, %rd17;
	cvta.to.global.u64 	%rd3, %rd16;
	add.u64 	%rd4, %SPL, 0;
	shl.b32 	%r1, %r99, 5;
	mov.u32 	%r348, %tid.x;
	setp.gt.u32 	%p1, %r348, 31;
	@%p1 bra 	$L__BB1_124;
	mov.u32 	%r100, %ctaid.x;
	shl.b32 	%r101, %r100, 5;
	add.s32 	%r3, %r101, %r348;
	setp.ge.s32 	%p2, %r3, %r97;
	@%p2 bra 	$L__BB1_124;
	cvt.u64.u32 	%rd19, %r3;
	cvta.to.global.u64 	%rd20, %rd13;
	mul.wide.u32 	%rd21, %r3, 4;
	add.s64 	%rd5, %rd20, %rd21;
	ld.global.f32 	%f1, [%rd5];
	cvta.to.global.u64 	%rd22, %rd14;
	add.s64 	%rd6, %rd22, %rd21;
	ld.global.f32 	%f2, [%rd6];
	cvt.s64.s32 	%rd7, %r98;
	mul.lo.s64 	%rd8, %rd7, %rd19;
	setp.lt.s32 	%p3, %r98, 1;
	shl.b32 	%r102, %r348, 8;
	mov.u32 	%r103, _ZZ17flash_step_kernelPKfS0_S0_PfS1_S1_iiifE2sQ;
	add.s32 	%r4, %r103, %r102;
	@%p3 bra 	$L__BB1_15;
	and.b32  	%r5, %r98, 15;
	setp.lt.u32 	%p4, %r98, 16;
	mov.b32 	%r341, 0;
	@%p4 bra 	$L__BB1_6;
	and.b32  	%r341, %r98, 2147483632;
	mov.b32 	%r349, 0;
$L__BB1_5:
	.pragma "nounroll";
	cvt.u64.u32 	%rd23, %r349;
	add.s64 	%rd24, %rd8, %rd23;
	shl.b64 	%rd25, %rd24, 2;
	add.s64 	%rd26, %rd1, %rd25;
	ld.global.nc.f32 	%f217, [%rd26];
	shl.b32 	%r106, %r349, 2;
	add.s32 	%r107, %r4, %r106;
	st.shared.f32 	[%r107], %f217;
	ld.global.nc.f32 	%f218, [%rd26+4];
	st.shared.f32 	[%r107+4], %f218;
	ld.global.nc.f32 	%f219, [%rd26+8];
	st.shared.f32 	[%r107+8], %f219;
	ld.global.nc.f32 	%f220, [%rd26+12];
	st.shared.f32 	[%r107+12], %f220;
	ld.global.nc.f32 	%f221, [%rd26+16];
	st.shared.f32 	[%r107+16], %f221;
	ld.global.nc.f32 	%f222, [%rd26+20];
	st.shared.f32 	[%r107+20], %f222;
	ld.global.nc.f32 	%f223, [%rd26+24];
	st.shared.f32 	[%r107+24], %f223;
	ld.global.nc.f32 	%f224, [%rd26+28];
	st.shared.f32 	[%r107+28], %f224;
	ld.global.nc.f32 	%f225, [%rd26+32];
	st.shared.f32 	[%r107+32], %f225;
	ld.global.nc.f32 	%f226, [%rd26+36];
	st.shared.f32 	[%r107+36], %f226;
	ld.global.nc.f32 	%f227, [%rd26+40];
	st.shared.f32 	[%r107+40], %f227;
	ld.global.nc.f32 	%f228, [%rd26+44];
	st.shared.f32 	[%r107+44], %f228;
	ld.global.nc.f32 	%f229, [%rd26+48];
	st.shared.f32 	[%r107+48], %f229;
	ld.global.nc.f32 	%f230, [%rd26+52];
	st.shared.f32 	[%r107+52], %f230;
	ld.global.nc.f32 	%f231, [%rd26+56];
	st.shared.f32 	[%r107+56], %f231;
	ld.global.nc.f32 	%f232, [%rd26+60];
	st.shared.f32 	[%r107+60], %f232;
	add.s32 	%r349, %r349, 16;
	setp.eq.s32 	%p5, %r349, %r341;
	@%p5 bra 	$L__BB1_6;
	bra.uni 	$L__BB1_5;
$L__BB1_6:
	setp.eq.s32 	%p6, %r5, 0;
	@%p6 bra 	$L__BB1_15;
	and.b32  	%r8, %r98, 7;
	setp.lt.u32 	%p7, %r5, 8;
	@%p7 bra 	$L__BB1_9;
	cvt.u64.u32 	%rd27, %r341;
	add.s64 	%rd28, %rd8, %rd27;
	shl.b64 	%rd29, %rd28, 2;
	add.s64 	%rd30, %rd1, %rd29;
	ld.global.nc.f32 	%f233, [%rd30];
	shl.b32 	%r108, %r341, 2;
	add.s32 	%r109, %r4, %r108;
	st.shared.f32 	[%r109], %f233;
	ld.global.nc.f32 	%f234, [%rd30+4];
	st.shared.f32 	[%r109+4], %f234;
	ld.global.nc.f32 	%f235, [%rd30+8];
	st.shared.f32 	[%r109+8], %f235;
	ld.global.nc.f32 	%f236, [%rd30+12];
	st.shared.f32 	[%r109+12], %f236;
	ld.global.nc.f32 	%f237, [%rd30+16];
	st.shared.f32 	[%r109+16], %f237;
	ld.global.nc.f32 	%f238, [%rd30+20];
	st.shared.f32 	[%r109+20], %f238;
	ld.global.nc.f32 	%f239, [%rd30+24];
	st.shared.f32 	[%r109+24], %f239;
	ld.global.nc.f32 	%f240, [%rd30+28];
	st.shared.f32 	[%r109+28], %f240;
	add.s32 	%r341, %r341, 8;
$L__BB1_9:
	setp.eq.s32 	%p8, %r8, 0;
	@%p8 bra 	$L__BB1_15;
	and.b32  	%r11, %r98, 3;
	setp.lt.u32 	%p9, %r8, 4;
	@%p9 bra 	$L__BB1_12;
	cvt.u64.u32 	%rd31, %r341;
	add.s64 	%rd32, %rd8, %rd31;
	shl.b64 	%rd33, %rd32, 2;
	add.s64 	%rd34, %rd1, %rd33;
	ld.global.nc.f32 	%f241, [%rd34];
	shl.b32 	%r110, %r341, 2;
	add.s32 	%r111, %r4, %r110;
	st.shared.f32 	[%r111], %f241;
	ld.global.nc.f32 	%f242, [%rd34+4];
	st.shared.f32 	[%r111+4], %f242;
	ld.global.nc.f32 	%f243, [%rd34+8];
	st.shared.f32 	[%r111+8], %f243;
	ld.global.nc.f32 	%f244, [%rd34+12];
	st.shared.f32 	[%r111+12], %f244;
	add.s32 	%r341, %r341, 4;
$L__BB1_12:
	setp.eq.s32 	%p10, %r11, 0;
	@%p10 bra 	$L__BB1_15;
	mov.b32 	%r345, 0;
$L__BB1_14:
	.pragma "nounroll";
	cvt.u64.u32 	%rd35, %r341;
	add.s64 	%rd36, %rd8, %rd35;
	shl.b64 	%rd37, %rd36, 2;
	add.s64 	%rd38, %rd1, %rd37;
	ld.global.nc.f32 	%f245, [%rd38];
	shl.b32 	%r113, %r341, 2;
	add.s32 	%r114, %r4, %r113;
	st.shared.f32 	[%r114], %f245;
	add.s32 	%r341, %r341, 1;
	add.s32 	%r345, %r345, 1;
	setp.ne.s32 	%p11, %r345, %r11;
	@%p11 bra 	$L__BB1_14;
$L__BB1_15:
	shl.b32 	%r18, %r98, 5;
	setp.ge.s32 	%p12, %r348, %r18;
	@%p12 bra 	$L__BB1_36;
	not.b32 	%r115, %r348;
	add.s32 	%r19, %r18, %r115;
	and.b32  	%r116, %r19, 96;
	setp.eq.s32 	%p13, %r116, 96;
	@%p13 bra 	$L__BB1_22;
	shr.u32 	%r118, %r19, 5;
	add.s32 	%r119, %r118, 1;
	and.b32  	%r20, %r119, 3;
	mov.b32 	%r347, 0;
$L__BB1_18:
	.pragma "nounroll";
	div.s32 	%r23, %r348, %r98;
	mul.lo.s32 	%r120, %r23, %r98;
	sub.s32 	%r24, %r348, %r120;
	add.s32 	%r25, %r23, %r1;
	setp.lt.s32 	%p14, %r25, %r97;
	@%p14 bra 	$L__BB1_20;
	shl.b32 	%r121, %r23, 8;
	mov.u32 	%r122, _ZZ17flash_step_kernelPKfS0_S0_PfS1_S1_iiifE2sK;
	add.s32 	%r123, %r122, %r121;
	shl.b32 	%r124, %r24, 2;
	add.s32 	%r125, %r123, %r124;
	mov.b32 	%r126, 0;
	st.shared.u32 	[%r125], %r126;
	mov.u32 	%r127, _ZZ17flash_step_kernelPKfS0_S0_PfS1_S1_iiifE2sV;
	add.s32 	%r128, %r127, %r121;
	add.s32 	%r129, %r128, %r124;
	st.shared.u32 	[%r129], %r126;
	bra.uni 	$L__BB1_21;
$L__BB1_20:
	cvt.s64.s32 	%rd39, %r25;
	cvt.u64.u32 	%rd40, %r24;
	mad.lo.s64 	%rd41, %rd39, %rd7, %rd40;
	shl.b64 	%rd42, %rd41, 2;
	add.s64 	%rd43, %rd3, %rd42;
	ld.global.nc.f32 	%f246, [%rd43];
	shl.b32 	%r130, %r23, 8;
	mov.u32 	%r131, _ZZ17flash_step_kernelPKfS0_S0_PfS1_S1_iiifE2sK;
	add.s32 	%r132, %r131, %r130;
	shl.b32 	%r133, %r24, 2;
	add.s32 	%r134, %r132, %r133;
	st.shared.f32 	[%r134], %f246;
	add.s64 	%rd44, %rd2, %rd42;
	ld.global.nc.f32 	%f247, [%rd44];
	mov.u32 	%r135, _ZZ17flash_step_kernelPKfS0_S0_PfS1_S1_iiifE2sV;
	add.s32 	%r136, %r135, %r130;
	add.s32 	%r137, %r136, %r133;
	st.shared.f32 	[%r137], %f247;
$L__BB1_21:
	add.s32 	%r348, %r348, 32;
	add.s32 	%r347, %r347, 1;
	setp.ne.s32 	%p15, %r347, %r20;
	@%p15 bra 	$L__BB1_18;
$L__BB1_22:
	setp.lt.u32 	%p16, %r19, 96;
	@%p16 bra 	$L__BB1_36;
$L__BB1_23:
	div.s32 	%r32, %r348, %r98;
	mul.lo.s32 	%r138, %r32, %r98;
	sub.s32 	%r33, %r348, %r138;
	add.s32 	%r34, %r32, %r1;
	setp.ge.s32 	%p17, %r34, %r97;
	@%p17 bra 	$L__BB1_25;
	cvt.s64.s32 	%rd45, %r34;
	cvt.u64.u32 	%rd46, %r33;
	mad.lo.s64 	%rd47, %rd45, %rd7, %rd46;
	shl.b64 	%rd48, %rd47, 2;
	add.s64 	%rd49, %rd3, %rd48;
	ld.global.nc.f32 	%f248, [%rd49];
	shl.b32 	%r148, %r32, 8;
	mov.u32 	%r149, _ZZ17flash_step_kernelPKfS0_S0_PfS1_S1_iiifE2sK;
	add.s32 	%r150, %r149, %r148;
	shl.b32 	%r151, %r33, 2;
	add.s32 	%r152, %r150, %r151;
	st.shared.f32 	[%r152], %f248;
	add.s64 	%rd50, %rd2, %rd48;
	ld.global.nc.f32 	%f249, [%rd50];
	mov.u32 	%r153, _ZZ17flash_step_kernelPKfS0_S0_PfS1_S1_iiifE2sV;
	add.s32 	%r154, %r153, %r148;
	add.s32 	%r155, %r154, %r151;
	st.shared.f32 	[%r155], %f249;
	bra.uni 	$L__BB1_26;
$L__BB1_25:
	shl.b32 	%r139, %r32, 8;
	mov.u32 	%r140, _ZZ17flash_step_kernelPKfS0_S0_PfS1_S1_iiifE2sK;
	add.s32 	%r141, %r140, %r139;
	shl.b32 	%r142, %r33, 2;
	add.s32 	%r143, %r141, %r142;
	mov.b32 	%r144, 0;
	st.shared.u32 	[%r143], %r144;
	mov.u32 	%r145, _ZZ17flash_step_kernelPKfS0_S0_PfS1_S1_iiifE2sV;
	add.s32 	%r146, %r145, %r139;
	add.s32 	%r147, %r146, %r142;
	st.shared.u32 	[%r147], %r144;
$L__BB1_26:
	add.s32 	%r156, %r348, 32;
	div.s32 	%r35, %r156, %r98;
	mul.lo.s32 	%r157, %r35, %r98;
	sub.s32 	%r36, %r156, %r157;
	add.s32 	%r37, %r35, %r1;
	setp.lt.s32 	%p18, %r37, %r97;
	@%p18 bra 	$L__BB1_28;
	shl.b32 	%r158, %r35, 8;
	mov.u32 	%r159, _ZZ17flash_step_kernelPKfS0_S0_PfS1_S1_iiifE2sK;
	add.s32 	%r160, %r159, %r158;
	shl.b32 	%r161, %r36, 2;
	add.s32 	%r162, %r160, %r161;
	mov.b32 	%r163, 0;
	st.shared.u32 	[%r162], %r163;
	mov.u32 	%r164, _ZZ17flash_step_kernelPKfS0_S0_PfS1_S1_iiifE2sV;
	add.s32 	%r165, %r164, %r158;
	add.s32 	%r166, %r165, %r161;
	st.shared.u32 	[%r166], %r163;
	bra.uni 	$L__BB1_29;
$L__BB1_28:
	cvt.s64.s32 	%rd51, %r37;
	cvt.u64.u32 	%rd52, %r36;
	mad.lo.s64 	%rd53, %rd51, %rd7, %rd52;
	shl.b64 	%rd54, %rd53, 2;
	add.s64 	%rd55, %rd3, %rd54;
	ld.global.nc.f32 	%f250, [%rd55];
	shl.b32 	%r167, %r35, 8;
	mov.u32 	%r168, _ZZ17flash_step_kernelPKfS0_S0_PfS1_S1_iiifE2sK;
	add.s32 	%r169, %r168, %r167;
	shl.b32 	%r170, %r36, 2;
	add.s32 	%r171, %r169, %r170;
	st.shared.f32 	[%r171], %f250;
	add.s64 	%rd56, %rd2, %rd54;
	ld.global.nc.f32 	%f251, [%rd56];
	mov.u32 	%r172, _ZZ17flash_step_kernelPKfS0_S0_PfS1_S1_iiifE2sV;
	add.s32 	%r173, %r172, %r167;
	add.s32 	%r174, %r173, %r170;
	st.shared.f32 	[%r174], %f251;
$L__BB1_29:
	add.s32 	%r175, %r348, 64;
	div.s32 	%r38, %r175, %r98;
	mul.lo.s32 	%r176, %r38, %r98;
	sub.s32 	%r39, %r175, %r176;
	add.s32 	%r40, %r38, %r1;
	setp.lt.s32 	%p19, %r40, %r97;
	@%p19 bra 	$L__BB1_31;
	shl.b32 	%r177, %r38, 8;
	mov.u32 	%r178, _ZZ17flash_step_kernelPKfS0_S0_PfS1_S1_iiifE2sK;
	add.s32 	%r179, %r178, %r177;
	shl.b32 	%r180, %r39, 2;
	add.s32 	%r181, %r179, %r180;
	mov.b32 	%r182, 0;
	st.shared.u32 	[%r181], %r182;
	mov.u32 	%r183, _ZZ17flash_step_kernelPKfS0_S0_PfS1_S1_iiifE2sV;
	add.s32 	%r184, %r183, %r177;
	add.s32 	%r185, %r184, %r180;
	st.shared.u32 	[%r185], %r182;
	bra.uni 	$L__BB1_32;
$L__BB1_31:
	cvt.s64.s32 	%rd57, %r40;
	cvt.u64.u32 	%rd58, %r39;
	mad.lo.s64 	%rd59, %rd57, %rd7, %rd58;
	shl.b64 	%rd60, %rd59, 2;
	add.s64 	%rd61, %rd3, %rd60;
	ld.global.nc.f32 	%f252, [%rd61];
	shl.b32 	%r186, %r38, 8;
	mov.u32 	%r187, _ZZ17flash_step_kernelPKfS0_S0_PfS1_S1_iiifE2sK;
	add.s32 	%r188, %r187, %r186;
	shl.b32 	%r189, %r39, 2;
	add.s32 	%r190, %r188, %r189;
	st.shared.f32 	[%r190], %f252;
	add.s64 	%rd62, %rd2, %rd60;
	ld.global.nc.f32 	%f253, [%rd62];
	mov.u32 	%r191, _ZZ17flash_step_kernelPKfS0_S0_PfS1_S1_iiifE2sV;
	add.s32 	%r192, %r191, %r186;
	add.s32 	%r193, %r192, %r189;
	st.shared.f32 	[%r193], %f253;
$L__BB1_32:
	add.s32 	%r194, %r348, 96;
	div.s32 	%r41, %r194, %r98;
	mul.lo.s32 	%r195, %r41, %r98;
	sub.s32 	%r42, %r194, %r195;
	add.s32 	%r43, %r41, %r1;
	setp.lt.s32 	%p20, %r43, %r97;
	@%p20 bra 	$L__BB1_34;
	shl.b32 	%r196, %r41, 8;
	mov.u32 	%r197, _ZZ17flash_step_kernelPKfS0_S0_PfS1_S1_iiifE2sK;
	add.s32 	%r198, %r197, %r196;
	shl.b32 	%r199, %r42, 2;
	add.s32 	%r200, %r198, %r199;
	mov.b32 	%r201, 0;
	st.shared.u32 	[%r200], %r201;
	mov.u32 	%r202, _ZZ17flash_step_kernelPKfS0_S0_PfS1_S1_iiifE2sV;
	add.s32 	%r203, %r202, %r196;
	add.s32 	%r204, %r203, %r199;
	st.shared.u32 	[%r204], %r201;
	bra.uni 	$L__BB1_35;
$L__BB1_34:
	cvt.s64.s32 	%rd63, %r43;
	cvt.u64.u32 	%rd64, %r42;
	mad.lo.s64 	%rd65, %rd63, %rd7, %rd64;
	shl.b64 	%rd66, %rd65, 2;
	add.s64 	%rd67, %rd3, %rd66;
	ld.global.nc.f32 	%f254, [%rd67];
	shl.b32 	%r205, %r41, 8;
	mov.u32 	%r206, _ZZ17flash_step_kernelPKfS0_S0_PfS1_S1_iiifE2sK;
	add.s32 	%r207, %r206, %r205;
	shl.b32 	%r208, %r42, 2;
	add.s32 	%r209, %r207, %r208;
	st.shared.f32 	[%r209], %f254;
	add.s64 	%rd68, %rd2, %rd66;
	ld.global.nc.f32 	%f255, [%rd68];
	mov.u32 	%r210, _ZZ17flash_step_kernelPKfS0_S0_PfS1_S1_iiifE2sV;
	add.s32 	%r211, %r210, %r205;
	add.s32 	%r212, %r211, %r208;
	st.shared.f32 	[%r212], %f255;
$L__BB1_35:
	add.s32 	%r348, %r348, 128;
	setp.lt.s32 	%p21, %r348, %r18;
	@%p21 bra 	$L__BB1_23;
$L__BB1_36:
	setp.lt.s32 	%p22, %r98, 1;
	bar.sync 	0;
	@%p22 bra 	$L__BB1_55;
	and.b32  	%r45, %r98, 15;
	add.s32 	%r46, %r45, -1;
	and.b32  	%r47, %r98, 7;
	add.s32 	%r48, %r47, -1;
	and.b32  	%r49, %r98, 2147483632;
	and.b32  	%r50, %r98, 3;
	neg.s32 	%r51, %r49;
	add.s32 	%r247, %r102, %r103;
	add.s32 	%r52, %r247, 32;
	mov.b32 	%r351, 0;
$L__BB1_38:
	add.s32 	%r248, %r1, %r351;
	setp.lt.s32 	%p55, %r248, %r97;
	mov.f32 	%f794, 0fFF800000;
	@%p55 bra 	$L__BB1_41;
$L__BB1_39:
	mul.wide.u32 	%rd69, %r351, 4;
	add.s64 	%rd70, %rd4, %rd69;
	st.local.f32 	[%rd70], %f794;
	add.s32 	%r351, %r351, 1;
	setp.ne.s32 	%p65, %r351, 32;
	@%p65 bra 	$L__BB1_38;
	ld.local.v4.f32 	{%f833, %f832, %f831, %f830}, [%rd4];
	ld.local.v4.f32 	{%f829, %f828, %f827, %f826}, [%rd4+16];
	ld.local.v4.f32 	{%f825, %f824, %f823, %f822}, [%rd4+32];
	ld.local.v4.f32 	{%f821, %f820, %f819, %f818}, [%rd4+48];
	ld.local.v4.f32 	{%f817, %f816, %f815, %f814}, [%rd4+64];
	ld.local.v4.f32 	{%f813, %f812, %f811, %f810}, [%rd4+80];
	ld.local.v4.f32 	{%f809, %f808, %f807, %f806}, [%rd4+96];
	ld.local.v4.f32 	{%f805, %f804, %f803, %f802}, [%rd4+112];
	bra.uni 	$L__BB1_56;
$L__BB1_41:
	setp.lt.u32 	%p56, %r98, 16;
	mov.f32 	%f801, 0f00000000;
	mov.b32 	%r356, 0;
	@%p56 bra 	$L__BB1_44;
	shl.b32 	%r250, %r351, 8;
	mov.u32 	%r251, _ZZ17flash_step_kernelPKfS0_S0_PfS1_S1_iiifE2sK;
	add.s32 	%r252, %r251, %r250;
	add.s32 	%r352, %r252, 32;
	mov.f32 	%f801, 0f00000000;
	mov.u32 	%r353, %r52;
	mov.u32 	%r354, %r51;
$L__BB1_43:
	.pragma "nounroll";
	ld.shared.f32 	%f261, [%r353+-32];
	ld.shared.f32 	%f262, [%r352+-32];
	fma.rn.f32 	%f263, %f261, %f262, %f801;
	ld.shared.f32 	%f264, [%r353+-28];
	ld.shared.f32 	%f265, [%r352+-28];
	fma.rn.f32 	%f266, %f264, %f265, %f263;
	ld.shared.f32 	%f267, [%r353+-24];
	ld.shared.f32 	%f268, [%r352+-24];
	fma.rn.f32 	%f269, %f267, %f268, %f266;
	ld.shared.f32 	%f270, [%r353+-20];
	ld.shared.f32 	%f271, [%r352+-20];
	fma.rn.f32 	%f272, %f270, %f271, %f269;
	ld.shared.f32 	%f273, [%r353+-16];
	ld.shared.f32 	%f274, [%r352+-16];
	fma.rn.f32 	%f275, %f273, %f274, %f272;
	ld.shared.f32 	%f276, [%r353+-12];
	ld.shared.f32 	%f277, [%r352+-12];
	fma.rn.f32 	%f278, %f276, %f277, %f275;
	ld.shared.f32 	%f279, [%r353+-8];
	ld.shared.f32 	%f280, [%r352+-8];
	fma.rn.f32 	%f281, %f279, %f280, %f278;
	ld.shared.f32 	%f282, [%r353+-4];
	ld.shared.f32 	%f283, [%r352+-4];
	fma.rn.f32 	%f284, %f282, %f283, %f281;
	ld.shared.f32 	%f285, [%r353];
	ld.shared.f32 	%f286, [%r352];
	fma.rn.f32 	%f287, %f285, %f286, %f284;
	ld.shared.f32 	%f288, [%r353+4];
	ld.shared.f32 	%f289, [%r352+4];
	fma.rn.f32 	%f290, %f288, %f289, %f287;
	ld.shared.f32 	%f291, [%r353+8];
	ld.shared.f32 	%f292, [%r352+8];
	fma.rn.f32 	%f293, %f291, %f292, %f290;
	ld.shared.f32 	%f294, [%r353+12];
	ld.shared.f32 	%f295, [%r352+12];
	fma.rn.f32 	%f296, %f294, %f295, %f293;
	ld.shared.f32 	%f297, [%r353+16];
	ld.shared.f32 	%f298, [%r352+16];
	fma.rn.f32 	%f299, %f297, %f298, %f296;
	ld.shared.f32 	%f300, [%r353+20];
	ld.shared.f32 	%f301, [%r352+20];
	fma.rn.f32 	%f302, %f300, %f301, %f299;
	ld.shared.f32 	%f303, [%r353+24];
	ld.shared.f32 	%f304, [%r352+24];
	fma.rn.f32 	%f305, %f303, %f304, %f302;
	ld.shared.f32 	%f306, [%r353+28];
	ld.shared.f32 	%f307, [%r352+28];
	fma.rn.f32 	%f801, %f306, %f307, %f305;
	add.s32 	%r354, %r354, 16;
	add.s32 	%r353, %r353, 64;
	add.s32 	%r352, %r352, 64;
	setp.eq.s32 	%p57, %r354, 0;
	mov.u32 	%r356, %r49;
	@%p57 bra 	$L__BB1_44;
	bra.uni 	$L__BB1_43;
$L__BB1_44:
	setp.eq.s32 	%p58, %r45, 0;
	@%p58 bra 	$L__BB1_54;
	shl.b32 	%r253, %r351, 8;
	mov.u32 	%r254, _ZZ17flash_step_kernelPKfS0_S0_PfS1_S1_iiifE2sK;
	add.s32 	%r63, %r254, %r253;
	setp.lt.u32 	%p59, %r46, 7;
	@%p59 bra 	$L__BB1_47;
	shl.b32 	%r255, %r356, 2;
	add.s32 	%r256, %r4, %r255;
	ld.shared.f32 	%f309, [%r256];
	add.s32 	%r257, %r63, %r255;
	ld.shared.f32 	%f310, [%r257];
	fma.rn.f32 	%f311, %f309, %f310, %f801;
	ld.shared.f32 	%f312, [%r256+4];
	ld.shared.f32 	%f313, [%r257+4];
	fma.rn.f32 	%f314, %f312, %f313, %f311;
	ld.shared.f32 	%f315, [%r256+8];
	ld.shared.f32 	%f316, [%r257+8];
	fma.rn.f32 	%f317, %f315, %f316, %f314;
	ld.shared.f32 	%f318, [%r256+12];
	ld.shared.f32 	%f319, [%r257+12];
	fma.rn.f32 	%f320, %f318, %f319, %f317;
	ld.shared.f32 	%f321, [%r256+16];
	ld.shared.f32 	%f322, [%r257+16];
	fma.rn.f32 	%f323, %f321, %f322, %f320;
	ld.shared.f32 	%f324, [%r256+20];
	ld.shared.f32 	%f325, [%r257+20];
	fma.rn.f32 	%f326, %f324, %f325, %f323;
	ld.shared.f32 	%f327, [%r256+24];
	ld.shared.f32 	%f328, [%r257+24];
	fma.rn.f32 	%f329, %f327, %f328, %f326;
	ld.shared.f32 	%f330, [%r256+28];
	ld.shared.f32 	%f331, [%r257+28];
	fma.rn.f32 	%f801, %f330, %f331, %f329;
	add.s32 	%r356, %r356, 8;
$L__BB1_47:
	setp.eq.s32 	%p60, %r47, 0;
	@%p60 bra 	$L__BB1_54;
	setp.lt.u32 	%p61, %r48, 3;
	@%p61 bra 	$L__BB1_50;
	shl.b32 	%r258, %r356, 2;
	add.s32 	%r259, %r4, %r258;
	ld.shared.f32 	%f333, [%r259];
	add.s32 	%r260, %r63, %r258;
	ld.shared.f32 	%f334, [%r260];
	fma.rn.f32 	%f335, %f333, %f334, %f801;
	ld.shared.f32 	%f336, [%r259+4];
	ld.shared.f32 	%f337, [%r260+4];
	fma.rn.f32 	%f338, %f336, %f337, %f335;
	ld.shared.f32 	%f339, [%r259+8];
	ld.shared.f32 	%f340, [%r260+8];
	fma.rn.f32 	%f341, %f339, %f340, %f338;
	ld.shared.f32 	%f342, [%r259+12];
	ld.shared.f32 	%f343, [%r260+12];
	fma.rn.f32 	%f801, %f342, %f343, %f341;
	add.s32 	%r356, %r356, 4;
$L__BB1_50:
	setp.eq.s32 	%p62, %r50, 0;
	@%p62 bra 	$L__BB1_54;
	setp.eq.s32 	%p63, %r50, 1;
	shl.b32 	%r261, %r356, 2;
	add.s32 	%r68, %r4, %r261;
	ld.shared.f32 	%f344, [%r68];
	add.s32 	%r69, %r63, %r261;
	ld.shared.f32 	%f345, [%r69];
	fma.rn.f32 	%f801, %f344, %f345, %f801;
	@%p63 bra 	$L__BB1_54;
	setp.eq.s32 	%p64, %r50, 2;
	ld.shared.f32 	%f346, [%r68+4];
	ld.shared.f32 	%f347, [%r69+4];
	fma.rn.f32 	%f801, %f346, %f347, %f801;
	@%p64 bra 	$L__BB1_54;
	ld.shared.f32 	%f348, [%r68+8];
	ld.shared.f32 	%f349, [%r69+8];
	fma.rn.f32 	%f801, %f348, %f349, %f801;
$L__BB1_54:
	mul.f32 	%f794, %f216, %f801;
	bra.uni 	$L__BB1_39;
$L__BB1_55:
	setp.lt.s32 	%p23, %r1, %r97;
	mul.f32 	%f256, %f216, 0f00000000;
	selp.f32 	%f833, %f256, 0fFF800000, %p23;
	add.s32 	%r213, %r1, 1;
	setp.lt.s32 	%p24, %r213, %r97;
	selp.f32 	%f832, %f256, 0fFF800000, %p24;
	add.s32 	%r214, %r1, 2;
	setp.lt.s32 	%p25, %r214, %r97;
	selp.f32 	%f831, %f256, 0fFF800000, %p25;
	add.s32 	%r215, %r1, 3;
	setp.lt.s32 	%p26, %r215, %r97;
	selp.f32 	%f830, %f256, 0fFF800000, %p26;
	add.s32 	%r216, %r1, 4;
	setp.lt.s32 	%p27, %r216, %r97;
	selp.f32 	%f829, %f256, 0fFF800000, %p27;
	add.s32 	%r217, %r1, 5;
	setp.lt.s32 	%p28, %r217, %r97;
	selp.f32 	%f828, %f256, 0fFF800000, %p28;
	add.s32 	%r218, %r1, 6;
	setp.lt.s32 	%p29, %r218, %r97;
	selp.f32 	%f827, %f256, 0fFF800000, %p29;
	add.s32 	%r219, %r1, 7;
	setp.lt.s32 	%p30, %r219, %r97;
	selp.f32 	%f826, %f256, 0fFF800000, %p30;
	add.s32 	%r220, %r1, 8;
	setp.lt.s32 	%p31, %r220, %r97;
	selp.f32 	%f825, %f256, 0fFF800000, %p31;
	add.s32 	%r221, %r1, 9;
	setp.lt.s32 	%p32, %r221, %r97;
	selp.f32 	%f824, %f256, 0fFF800000, %p32;
	add.s32 	%r222, %r1, 10;
	setp.lt.s32 	%p33, %r222, %r97;
	selp.f32 	%f823, %f256, 0fFF800000, %p33;
	add.s32 	%r223, %r1, 11;
	setp.lt.s32 	%p34, %r223, %r97;
	selp.f32 	%f822, %f256, 0fFF800000, %p34;
	add.s32 	%r224, %r1, 12;
	setp.lt.s32 	%p35, %r224, %r97;
	selp.f32 	%f821, %f256, 0fFF800000, %p35;
	add.s32 	%r225, %r1, 13;
	setp.lt.s32 	%p36, %r225, %r97;
	selp.f32 	%f820, %f256, 0fFF800000, %p36;
	add.s32 	%r226, %r1, 14;
	setp.lt.s32 	%p37, %r226, %r97;
	selp.f32 	%f819, %f256, 0fFF800000, %p37;
	add.s32 	%r227, %r1, 15;
	setp.lt.s32 	%p38, %r227, %r97;
	selp.f32 	%f818, %f256, 0fFF800000, %p38;
	add.s32 	%r228, %r1, 16;
	setp.lt.s32 	%p39, %r228, %r97;
	selp.f32 	%f817, %f256, 0fFF800000, %p39;
	add.s32 	%r229, %r1, 17;
	setp.lt.s32 	%p40, %r229, %r97;
	selp.f32 	%f816, %f256, 0fFF800000, %p40;
	add.s32 	%r230, %r1, 18;
	setp.lt.s32 	%p41, %r230, %r97;
	selp.f32 	%f815, %f256, 0fFF800000, %p41;
	add.s32 	%r231, %r1, 19;
	setp.lt.s32 	%p42, %r231, %r97;
	selp.f32 	%f814, %f256, 0fFF800000, %p42;
	add.s32 	%r232, %r1, 20;
	setp.lt.s32 	%p43, %r232, %r97;
	selp.f32 	%f813, %f256, 0fFF800000, %p43;
	add.s32 	%r233, %r1, 21;
	setp.lt.s32 	%p44, %r233, %r97;
	selp.f32 	%f812, %f256, 0fFF800000, %p44;
	add.s32 	%r234, %r1, 22;
	setp.lt.s32 	%p45, %r234, %r97;
	selp.f32 	%f811, %f256, 0fFF800000, %p45;
	add.s32 	%r235, %r1, 23;
	setp.lt.s32 	%p46, %r235, %r97;
	selp.f32 	%f810, %f256, 0fFF800000, %p46;
	add.s32 	%r236, %r1, 24;
	setp.lt.s32 	%p47, %r236, %r97;
	selp.f32 	%f809, %f256, 0fFF800000, %p47;
	add.s32 	%r237, %r1, 25;
	setp.lt.s32 	%p48, %r237, %r97;
	selp.f32 	%f808, %f256, 0fFF800000, %p48;
	add.s32 	%r238, %r1, 26;
	setp.lt.s32 	%p49, %r238, %r97;
	selp.f32 	%f807, %f256, 0fFF800000, %p49;
	add.s32 	%r239, %r1, 27;
	setp.lt.s32 	%p50, %r239, %r97;
	selp.f32 	%f806, %f256, 0fFF800000, %p50;
	add.s32 	%r240, %r1, 28;
	setp.lt.s32 	%p51, %r240, %r97;
	selp.f32 	%f805, %f256, 0fFF800000, %p51;
	add.s32 	%r241, %r1, 29;
	setp.lt.s32 	%p52, %r241, %r97;
	selp.f32 	%f804, %f256, 0fFF800000, %p52;
	add.s32 	%r242, %r1, 30;
	setp.lt.s32 	%p53, %r242, %r97;
	selp.f32 	%f803, %f256, 0fFF800000, %p53;
	add.s32 	%r243, %r1, 31;
	setp.lt.s32 	%p54, %r243, %r97;
	selp.f32 	%f802, %f256, 0fFF800000, %p54;
$L__BB1_56:
	setp.lt.s32 	%p66, %r98, 1;
	max.f32 	%f350, %f833, %f832;
	max.f32 	%f351, %f350, %f831;
	max.f32 	%f352, %f351, %f830;
	max.f32 	%f353, %f352, %f829;
	max.f32 	%f354, %f353, %f828;
	max.f32 	%f355, %f354, %f827;
	max.f32 	%f356, %f355, %f826;
	max.f32 	%f357, %f356, %f825;
	max.f32 	%f358, %f357, %f824;
	max.f32 	%f359, %f358, %f823;
	max.f32 	%f360, %f359, %f822;
	max.f32 	%f361, %f360, %f821;
	max.f32 	%f362, %f361, %f820;
	max.f32 	%f363, %f362, %f819;
	max.f32 	%f364, %f363, %f818;
	max.f32 	%f365, %f364, %f817;
	max.f32 	%f366, %f365, %f816;
	max.f32 	%f367, %f366, %f815;
	max.f32 	%f368, %f367, %f814;
	max.f32 	%f369, %f368, %f813;
	max.f32 	%f370, %f369, %f812;
	max.f32 	%f371, %f370, %f811;
	max.f32 	%f372, %f371, %f810;
	max.f32 	%f373, %f372, %f809;
	max.f32 	%f374, %f373, %f808;
	max.f32 	%f375, %f374, %f807;
	max.f32 	%f376, %f375, %f806;
	max.f32 	%f377, %f376, %f805;
	max.f32 	%f378, %f377, %f804;
	max.f32 	%f379, %f378, %f803;
	max.f32 	%f380, %f379, %f802;
	sub.f32 	%f381, %f833, %f380;
	fma.rn.f32 	%f382, %f381, 0f3BBB989D, 0f3F000000;
	cvt.sat.f32.f32 	%f383, %f382;
	mov.f32 	%f384, 0f4B400001;
	mov.f32 	%f385, 0f437C0000;
	fma.rm.f32 	%f386, %f383, %f385, %f384;
	add.f32 	%f387, %f386, 0fCB40007F;
	neg.f32 	%f388, %f387;
	fma.rn.f32 	%f389, %f381, 0f3FB8AA3B, %f388;
	fma.rn.f32 	%f390, %f381, 0f32A57060, %f389;
	mov.b32 	%r262, %f386;
	shl.b32 	%r263, %r262, 23;
	mov.b32 	%f391, %r263;
	ex2.approx.ftz.f32 	%f392, %f390;
	mul.f32 	%f115, %f392, %f391;
	add.f32 	%f393, %f115, 0f00000000;
	sub.f32 	%f394, %f832, %f380;
	fma.rn.f32 	%f395, %f394, 0f3BBB989D, 0f3F000000;
	cvt.sat.f32.f32 	%f396, %f395;
	fma.rm.f32 	%f397, %f396, %f385, %f384;
	add.f32 	%f398, %f397, 0fCB40007F;
	neg.f32 	%f399, %f398;
	fma.rn.f32 	%f400, %f394, 0f3FB8AA3B, %f399;
	fma.rn.f32 	%f401, %f394, 0f32A57060, %f400;
	mov.b32 	%r264, %f397;
	shl.b32 	%r265, %r264, 23;
	mov.b32 	%f402, %r265;
	ex2.approx.ftz.f32 	%f403, %f401;
	mul.f32 	%f116, %f403, %f402;
	add.f32 	%f404, %f393, %f116;
	sub.f32 	%f405, %f831, %f380;
	fma.rn.f32 	%f406, %f405, 0f3BBB989D, 0f3F000000;
	cvt.sat.f32.f32 	%f407, %f406;
	fma.rm.f32 	%f408, %f407, %f385, %f384;
	add.f32 	%f409, %f408, 0fCB40007F;
	neg.f32 	%f410, %f409;
	fma.rn.f32 	%f411, %f405, 0f3FB8AA3B, %f410;
	fma.rn.f32 	%f412, %f405, 0f32A57060, %f411;
	mov.b32 	%r266, %f408;
	shl.b32 	%r267, %r266, 23;
	mov.b32 	%f413, %r267;
	ex2.approx.ftz.f32 	%f414, %f412;
	mul.f32 	%f117, %f414, %f413;
	add.f32 	%f415, %f404, %f117;
	sub.f32 	%f416, %f830, %f380;
	fma.rn.f32 	%f417, %f416, 0f3BBB989D, 0f3F000000;
	cvt.sat.f32.f32 	%f418, %f417;
	fma.rm.f32 	%f419, %f418, %f385, %f384;
	add.f32 	%f420, %f419, 0fCB40007F;
	neg.f32 	%f421, %f420;
	fma.rn.f32 	%f422, %f416, 0f3FB8AA3B, %f421;
	fma.rn.f32 	%f423, %f416, 0f32A57060, %f422;
	mov.b32 	%r268, %f419;
	shl.b32 	%r269, %r268, 23;
	mov.b32 	%f424, %r269;
	ex2.approx.ftz.f32 	%f425, %f423;
	mul.f32 	%f118, %f425, %f424;
	add.f32 	%f426, %f415, %f118;
	sub.f32 	%f427, %f829, %f380;
	fma.rn.f32 	%f428, %f427, 0f3BBB989D, 0f3F000000;
	cvt.sat.f32.f32 	%f429, %f428;
	fma.rm.f32 	%f430, %f429, %f385, %f384;
	add.f32 	%f431, %f430, 0fCB40007F;
	neg.f32 	%f432, %f431;
	fma.rn.f32 	%f433, %f427, 0f3FB8AA3B, %f432;
	fma.rn.f32 	%f434, %f427, 0f32A57060, %f433;
	mov.b32 	%r270, %f430;
	shl.b32 	%r271, %r270, 23;
	mov.b32 	%f435, %r271;
	ex2.approx.ftz.f32 	%f436, %f434;
	mul.f32 	%f119, %f436, %f435;
	add.f32 	%f437, %f426, %f119;
	sub.f32 	%f438, %f828, %f380;
	fma.rn.f32 	%f439, %f438, 0f3BBB989D, 0f3F000000;
	cvt.sat.f32.f32 	%f440, %f439;
	fma.rm.f32 	%f441, %f440, %f385, %f384;
	add.f32 	%f442, %f441, 0fCB40007F;
	neg.f32 	%f443, %f442;
	fma.rn.f32 	%f444, %f438, 0f3FB8AA3B, %f443;
	fma.rn.f32 	%f445, %f438, 0f32A57060, %f444;
	mov.b32 	%r272, %f441;
	shl.b32 	%r273, %r272, 23;
	mov.b32 	%f446, %r273;
	ex2.approx.ftz.f32 	%f447, %f445;
	mul.f32 	%f120, %f447, %f446;
	add.f32 	%f448, %f437, %f120;
	sub.f32 	%f449, %f827, %f380;
	fma.rn.f32 	%f450, %f449, 0f3BBB989D, 0f3F000000;
	cvt.sat.f32.f32 	%f451, %f450;
	fma.rm.f32 	%f452, %f451, %f385, %f384;
	add.f32 	%f453, %f452, 0fCB40007F;
	neg.f32 	%f454, %f453;
	fma.rn.f32 	%f455, %f449, 0f3FB8AA3B, %f454;
	fma.rn.f32 	%f456, %f449, 0f32A57060, %f455;
	mov.b32 	%r274, %f452;
	shl.b32 	%r275, %r274, 23;
	mov.b32 	%f457, %r275;
	ex2.approx.ftz.f32 	%f458, %f456;
	mul.f32 	%f121, %f458, %f457;
	add.f32 	%f459, %f448, %f121;
	sub.f32 	%f460, %f826, %f380;
	fma.rn.f32 	%f461, %f460, 0f3BBB989D, 0f3F000000;
	cvt.sat.f32.f32 	%f462, %f461;
	fma.rm.f32 	%f463, %f462, %f385, %f384;
	add.f32 	%f464, %f463, 0fCB40007F;
	neg.f32 	%f465, %f464;
	fma.rn.f32 	%f466, %f460, 0f3FB8AA3B, %f465;
	fma.rn.f32 	%f467, %f460, 0f32A57060, %f466;
	mov.b32 	%r276, %f463;
	shl.b32 	%r277, %r276, 23;
	mov.b32 	%f468, %r277;
	ex2.approx.ftz.f32 	%f469, %f467;
	mul.f32 	%f122, %f469, %f468;
	add.f32 	%f470, %f459, %f122;
	sub.f32 	%f471, %f825, %f380;
	fma.rn.f32 	%f472, %f471, 0f3BBB989D, 0f3F000000;
	cvt.sat.f32.f32 	%f473, %f472;
	fma.rm.f32 	%f474, %f473, %f385, %f384;
	add.f32 	%f475, %f474, 0fCB40007F;
	neg.f32 	%f476, %f475;
	fma.rn.f32 	%f477, %f471, 0f3FB8AA3B, %f476;
	fma.rn.f32 	%f478, %f471, 0f32A57060, %f477;
	mov.b32 	%r278, %f474;
	shl.b32 	%r279, %r278, 23;
	mov.b32 	%f479, %r279;
	ex2.approx.ftz.f32 	%f480, %f478;
	mul.f32 	%f123, %f480, %f479;
	add.f32 	%f481, %f470, %f123;
	sub.f32 	%f482, %f824, %f380;
	fma.rn.f32 	%f483, %f482, 0f3BBB989D, 0f3F000000;
	cvt.sat.f32.f32 	%f484, %f483;
	fma.rm.f32 	%f485, %f484, %f385, %f384;
	add.f32 	%f486, %f485, 0fCB40007F;
	neg.f32 	%f487, %f486;
	fma.rn.f32 	%f488, %f482, 0f3FB8AA3B, %f487;
	fma.rn.f32 	%f489, %f482, 0f32A57060, %f488;
	mov.b32 	%r280, %f485;
	shl.b32 	%r281, %r280, 23;
	mov.b32 	%f490, %r281;
	ex2.approx.ftz.f32 	%f491, %f489;
	mul.f32 	%f124, %f491, %f490;
	add.f32 	%f492, %f481, %f124;
	sub.f32 	%f493, %f823, %f380;
	fma.rn.f32 	%f494, %f493, 0f3BBB989D, 0f3F000000;
	cvt.sat.f32.f32 	%f495, %f494;
	fma.rm.f32 	%f496, %f495, %f385, %f384;
	add.f32 	%f497, %f496, 0fCB40007F;
	neg.f32 	%f498, %f497;
	fma.rn.f32 	%f499, %f493, 0f3FB8AA3B, %f498;
	fma.rn.f32 	%f500, %f493, 0f32A57060, %f499;
	mov.b32 	%r282, %f496;
	shl.b32 	%r283, %r282, 23;
	mov.b32 	%f501, %r283;
	ex2.approx.ftz.f32 	%f502, %f500;
	mul.f32 	%f125, %f502, %f501;
	add.f32 	%f503, %f492, %f125;
	sub.f32 	%f504, %f822, %f380;
	fma.rn.f32 	%f505, %f504, 0f3BBB989D, 0f3F000000;
	cvt.sat.f32.f32 	%f506, %f505;
	fma.rm.f32 	%f507, %f506, %f385, %f384;
	add.f32 	%f508, %f507, 0fCB40007F;
	neg.f32 	%f509, %f508;
	fma.rn.f32 	%f510, %f504, 0f3FB8AA3B, %f509;
	fma.rn.f32 	%f511, %f504, 0f32A57060, %f510;
	mov.b32 	%r284, %f507;
	shl.b32 	%r285, %r284, 23;
	mov.b32 	%f512, %r285;
	ex2.approx.ftz.f32 	%f513, %f511;
	mul.f32 	%f126, %f513, %f512;
	add.f32 	%f514, %f503, %f126;
	sub.f32 	%f515, %f821, %f380;
	fma.rn.f32 	%f516, %f515, 0f3BBB989D, 0f3F000000;
	cvt.sat.f32.f32 	%f517, %f516;
	fma.rm.f32 	%f518, %f517, %f385, %f384;
	add.f32 	%f519, %f518, 0fCB40007F;
	neg.f32 	%f520, %f519;
	fma.rn.f32 	%f521, %f515, 0f3FB8AA3B, %f520;
	fma.rn.f32 	%f522, %f515, 0f32A57060, %f521;
	mov.b32 	%r286, %f518;
	shl.b32 	%r287, %r286, 23;
	mov.b32 	%f523, %r287;
	ex2.approx.ftz.f32 	%f524, %f522;
	mul.f32 	%f127, %f524, %f523;
	add.f32 	%f525, %f514, %f127;
	sub.f32 	%f526, %f820, %f380;
	fma.rn.f32 	%f527, %f526, 0f3BBB989D, 0f3F000000;
	cvt.sat.f32.f32 	%f528, %f527;
	fma.rm.f32 	%f529, %f528, %f385, %f384;
	add.f32 	%f530, %f529, 0fCB40007F;
	neg.f32 	%f531, %f530;
	fma.rn.f32 	%f532, %f526, 0f3FB8AA3B, %f531;
	fma.rn.f32 	%f533, %f526, 0f32A57060, %f532;
	mov.b32 	%r288, %f529;
	shl.b32 	%r289, %r288, 23;
	mov.b32 	%f534, %r289;
	ex2.approx.ftz.f32 	%f535, %f533;
	mul.f32 	%f128, %f535, %f534;
	add.f32 	%f536, %f525, %f128;
	sub.f32 	%f537, %f819, %f380;
	fma.rn.f32 	%f538, %f537, 0f3BBB989D, 0f3F000000;
	cvt.sat.f32.f32 	%f539, %f538;
	fma.rm.f32 	%f540, %f539, %f385, %f384;
	add.f32 	%f541, %f540, 0fCB40007F;
	neg.f32 	%f542, %f541;
	fma.rn.f32 	%f543, %f537, 0f3FB8AA3B, %f542;
	fma.rn.f32 	%f544, %f537, 0f32A57060, %f543;
	mov.b32 	%r290, %f540;
	shl.b32 	%r291, %r290, 23;
	mov.b32 	%f545, %r291;
	ex2.approx.ftz.f32 	%f546, %f544;
	mul.f32 	%f129, %f546, %f545;
	add.f32 	%f547, %f536, %f129;
	sub.f32 	%f548, %f818, %f380;
	fma.rn.f32 	%f549, %f548, 0f3BBB989D, 0f3F000000;
	cvt.sat.f32.f32 	%f550, %f549;
	fma.rm.f32 	%f551, %f550, %f385, %f384;
	add.f32 	%f552, %f551, 0fCB40007F;
	neg.f32 	%f553, %f552;
	fma.rn.f32 	%f554, %f548, 0f3FB8AA3B, %f553;
	fma.rn.f32 	%f555, %f548, 0f32A57060, %f554;
	mov.b32 	%r292, %f551;
	shl.b32 	%r293, %r292, 23;
	mov.b32 	%f556, %r293;
	ex2.approx.ftz.f32 	%f557, %f555;
	mul.f32 	%f130, %f557, %f556;
	add.f32 	%f558, %f547, %f130;
	sub.f32 	%f559, %f817, %f380;
	fma.rn.f32 	%f560, %f559, 0f3BBB989D, 0f3F000000;
	cvt.sat.f32.f32 	%f561, %f560;
	fma.rm.f32 	%f562, %f561, %f385, %f384;
	add.f32 	%f563, %f562, 0fCB40007F;
	neg.f32 	%f564, %f563;
	fma.rn.f32 	%f565, %f559, 0f3FB8AA3B, %f564;
	fma.rn.f32 	%f566, %f559, 0f32A57060, %f565;
	mov.b32 	%r294, %f562;
	shl.b32 	%r295, %r294, 23;
	mov.b32 	%f567, %r295;
	ex2.approx.ftz.f32 	%f568, %f566;
	mul.f32 	%f131, %f568, %f567;
	add.f32 	%f569, %f558, %f131;
	sub.f32 	%f570, %f816, %f380;
	fma.rn.f32 	%f571, %f570, 0f3BBB989D, 0f3F000000;
	cvt.sat.f32.f32 	%f572, %f571;
	fma.rm.f32 	%f573, %f572, %f385, %f384;
	add.f32 	%f574, %f573, 0fCB40007F;
	neg.f32 	%f575, %f574;
	fma.rn.f32 	%f576, %f570, 0f3FB8AA3B, %f575;
	fma.rn.f32 	%f577, %f570, 0f32A57060, %f576;
	mov.b32 	%r296, %f573;
	shl.b32 	%r297, %r296, 23;
	mov.b32 	%f578, %r297;
	ex2.approx.ftz.f32 	%f579, %f577;
	mul.f32 	%f132, %f579, %f578;
	add.f32 	%f580, %f569, %f132;
	sub.f32 	%f581, %f815, %f380;
	fma.rn.f32 	%f582, %f581, 0f3BBB989D, 0f3F000000;
	cvt.sat.f32.f32 	%f583, %f582;
	fma.rm.f32 	%f584, %f583, %f385, %f384;
	add.f32 	%f585, %f584, 0fCB40007F;
	neg.f32 	%f586, %f585;
	fma.rn.f32 	%f587, %f581, 0f3FB8AA3B, %f586;
	fma.rn.f32 	%f588, %f581, 0f32A57060, %f587;
	mov.b32 	%r298, %f584;
	shl.b32 	%r299, %r298, 23;
	mov.b32 	%f589, %r299;
	ex2.approx.ftz.f32 	%f590, %f588;
	mul.f32 	%f133, %f590, %f589;
	add.f32 	%f591, %f580, %f133;
	sub.f32 	%f592, %f814, %f380;
	fma.rn.f32 	%f593, %f592, 0f3BBB989D, 0f3F000000;
	cvt.sat.f32.f32 	%f594, %f593;
	fma.rm.f32 	%f595, %f594, %f385, %f384;
	add.f32 	%f596, %f595, 0fCB40007F;
	neg.f32 	%f597, %f596;
	fma.rn.f32 	%f598, %f592, 0f3FB8AA3B, %f597;
	fma.rn.f32 	%f599, %f592, 0f32A57060, %f598;
	mov.b32 	%r300, %f595;
	shl.b32 	%r301, %r300, 23;
	mov.b32 	%f600, %r301;
	ex2.approx.ftz.f32 	%f601, %f599;
	mul.f32 	%f134, %f601, %f600;
	add.f32 	%f602, %f591, %f134;
	sub.f32 	%f603, %f813, %f380;
	fma.rn.f32 	%f604, %f603, 0f3BBB989D, 0f3F000000;
	cvt.sat.f32.f32 	%f605, %f604;
	fma.rm.f32 	%f606, %f605, %f385, %f384;
	add.f32 	%f607, %f606, 0fCB40007F;
	neg.f32 	%f608, %f607;
	fma.rn.f32 	%f609, %f603, 0f3FB8AA3B, %f608;
	fma.rn.f32 	%f610, %f603, 0f32A57060, %f609;
	mov.b32 	%r302, %f606;
	shl.b32 	%r303, %r302, 23;
	mov.b32 	%f611, %r303;
	ex2.approx.ftz.f32 	%f612, %f610;
	mul.f32 	%f135, %f612, %f611;
	add.f32 	%f613, %f602, %f135;
	sub.f32 	%f614, %f812, %f380;
	fma.rn.f32 	%f615, %f614, 0f3BBB989D, 0f3F000000;
	cvt.sat.f32.f32 	%f616, %f615;
	fma.rm.f32 	%f617, %f616, %f385, %f384;
	add.f32 	%f618, %f617, 0fCB40007F;
	neg.f32 	%f619, %f618;
	fma.rn.f32 	%f620, %f614, 0f3FB8AA3B, %f619;
	fma.rn.f32 	%f621, %f614, 0f32A57060, %f620;
	mov.b32 	%r304, %f617;
	shl.b32 	%r305, %r304, 23;
	mov.b32 	%f622, %r305;
	ex2.approx.ftz.f32 	%f623, %f621;
	mul.f32 	%f136, %f623, %f622;
	add.f32 	%f624, %f613, %f136;
	sub.f32 	%f625, %f811, %f380;
	fma.rn.f32 	%f626, %f625, 0f3BBB989D, 0f3F000000;
	cvt.sat.f32.f32 	%f627, %f626;
	fma.rm.f32 	%f628, %f627, %f385, %f384;
	add.f32 	%f629, %f628, 0fCB40007F;
	neg.f32 	%f630, %f629;
	fma.rn.f32 	%f631, %f625, 0f3FB8AA3B, %f630;
	fma.rn.f32 	%f632, %f625, 0f32A57060, %f631;
	mov.b32 	%r306, %f628;
	shl.b32 	%r307, %r306, 23;
	mov.b32 	%f633, %r307;
	ex2.approx.ftz.f32 	%f634, %f632;
	mul.f32 	%f137, %f634, %f633;
	add.f32 	%f635, %f624, %f137;
	sub.f32 	%f636, %f810, %f380;
	fma.rn.f32 	%f637, %f636, 0f3BBB989D, 0f3F000000;
	cvt.sat.f32.f32 	%f638, %f637;
	fma.rm.f32 	%f639, %f638, %f385, %f384;
	add.f32 	%f640, %f639, 0fCB40007F;
	neg.f32 	%f641, %f640;
	fma.rn.f32 	%f642, %f636, 0f3FB8AA3B, %f641;
	fma.rn.f32 	%f643, %f636, 0f32A57060, %f642;
	mov.b32 	%r308, %f639;
	shl.b32 	%r309, %r308, 23;
	mov.b32 	%f644, %r309;
	ex2.approx.ftz.f32 	%f645, %f643;
	mul.f32 	%f138, %f645, %f644;
	add.f32 	%f646, %f635, %f138;
	sub.f32 	%f647, %f809, %f380;
	fma.rn.f32 	%f648, %f647, 0f3BBB989D, 0f3F000000;
	cvt.sat.f32.f32 	%f649, %f648;
	fma.rm.f32 	%f650, %f649, %f385, %f384;
	add.f32 	%f651, %f650, 0fCB40007F;
	neg.f32 	%f652, %f651;
	fma.rn.f32 	%f653, %f647, 0f3FB8AA3B, %f652;
	fma.rn.f32 	%f654, %f647, 0f32A57060, %f653;
	mov.b32 	%r310, %f650;
	shl.b32 	%r311, %r310, 23;
	mov.b32 	%f655, %r311;
	ex2.approx.ftz.f32 	%f656, %f654;
	mul.f32 	%f139, %f656, %f655;
	add.f32 	%f657, %f646, %f139;
	sub.f32 	%f658, %f808, %f380;
	fma.rn.f32 	%f659, %f658, 0f3BBB989D, 0f3F000000;
	cvt.sat.f32.f32 	%f660, %f659;
	fma.rm.f32 	%f661, %f660, %f385, %f384;
	add.f32 	%f662, %f661, 0fCB40007F;
	neg.f32 	%f663, %f662;
	fma.rn.f32 	%f664, %f658, 0f3FB8AA3B, %f663;
	fma.rn.f32 	%f665, %f658, 0f32A57060, %f664;
	mov.b32 	%r312, %f661;
	shl.b32 	%r313, %r312, 23;
	mov.b32 	%f666, %r313;
	ex2.approx.ftz.f32 	%f667, %f665;
	mul.f32 	%f140, %f667, %f666;
	add.f32 	%f668, %f657, %f140;
	sub.f32 	%f669, %f807, %f380;
	fma.rn.f32 	%f670, %f669, 0f3BBB989D, 0f3F000000;
	cvt.sat.f32.f32 	%f671, %f670;
	fma.rm.f32 	%f672, %f671, %f385, %f384;
	add.f32 	%f673, %f672, 0fCB40007F;
	neg.f32 	%f674, %f673;
	fma.rn.f32 	%f675, %f669, 0f3FB8AA3B, %f674;
	fma.rn.f32 	%f676, %f669, 0f32A57060, %f675;
	mov.b32 	%r314, %f672;
	shl.b32 	%r315, %r314, 23;
	mov.b32 	%f677, %r315;
	ex2.approx.ftz.f32 	%f678, %f676;
	mul.f32 	%f141, %f678, %f677;
	add.f32 	%f679, %f668, %f141;
	sub.f32 	%f680, %f806, %f380;
	fma.rn.f32 	%f681, %f680, 0f3BBB989D, 0f3F000000;
	cvt.sat.f32.f32 	%f682, %f681;
	fma.rm.f32 	%f683, %f682, %f385, %f384;
	add.f32 	%f684, %f683, 0fCB40007F;
	neg.f32 	%f685, %f684;
	fma.rn.f32 	%f686, %f680, 0f3FB8AA3B, %f685;
	fma.rn.f32 	%f687, %f680, 0f32A57060, %f686;
	mov.b32 	%r316, %f683;
	shl.b32 	%r317, %r316, 23;
	mov.b32 	%f688, %r317;
	ex2.approx.ftz.f32 	%f689, %f687;
	mul.f32 	%f142, %f689, %f688;
	add.f32 	%f690, %f679, %f142;
	sub.f32 	%f691, %f805, %f380;
	fma.rn.f32 	%f692, %f691, 0f3BBB989D, 0f3F000000;
	cvt.sat.f32.f32 	%f693, %f692;
	fma.rm.f32 	%f694, %f693, %f385, %f384;
	add.f32 	%f695, %f694, 0fCB40007F;
	neg.f32 	%f696, %f695;
	fma.rn.f32 	%f697, %f691, 0f3FB8AA3B, %f696;
	fma.rn.f32 	%f698, %f691, 0f32A57060, %f697;
	mov.b32 	%r318, %f694;
	shl.b32 	%r319, %r318, 23;
	mov.b32 	%f699, %r319;
	ex2.approx.ftz.f32 	%f700, %f698;
	mul.f32 	%f143, %f700, %f699;
	add.f32 	%f701, %f690, %f143;
	sub.f32 	%f702, %f804, %f380;
	fma.rn.f32 	%f703, %f702, 0f3BBB989D, 0f3F000000;
	cvt.sat.f32.f32 	%f704, %f703;
	fma.rm.f32 	%f705, %f704, %f385, %f384;
	add.f32 	%f706, %f705, 0fCB40007F;
	neg.f32 	%f707, %f706;
	fma.rn.f32 	%f708, %f702, 0f3FB8AA3B, %f707;
	fma.rn.f32 	%f709, %f702, 0f32A57060, %f708;
	mov.b32 	%r320, %f705;
	shl.b32 	%r321, %r320, 23;
	mov.b32 	%f710, %r321;
	ex2.approx.ftz.f32 	%f711, %f709;
	mul.f32 	%f144, %f711, %f710;
	add.f32 	%f712, %f701, %f144;
	sub.f32 	%f713, %f803, %f380;
	fma.rn.f32 	%f714, %f713, 0f3BBB989D, 0f3F000000;
	cvt.sat.f32.f32 	%f715, %f714;
	fma.rm.f32 	%f716, %f715, %f385, %f384;
	add.f32 	%f717, %f716, 0fCB40007F;
	neg.f32 	%f718, %f717;
	fma.rn.f32 	%f719, %f713, 0f3FB8AA3B, %f718;
	fma.rn.f32 	%f720, %f713, 0f32A57060, %f719;
	mov.b32 	%r322, %f716;
	shl.b32 	%r323, %r322, 23;
	mov.b32 	%f721, %r323;
	ex2.approx.ftz.f32 	%f722, %f720;
	mul.f32 	%f145, %f722, %f721;
	add.f32 	%f723, %f712, %f145;
	sub.f32 	%f724, %f802, %f380;
	fma.rn.f32 	%f725, %f724, 0f3BBB989D, 0f3F000000;
	cvt.sat.f32.f32 	%f726, %f725;
	fma.rm.f32 	%f727, %f726, %f385, %f384;
	add.f32 	%f728, %f727, 0fCB40007F;
	neg.f32 	%f729, %f728;
	fma.rn.f32 	%f730, %f724, 0f3FB8AA3B, %f729;
	fma.rn.f32 	%f731, %f724, 0f32A57060, %f730;
	mov.b32 	%r324, %f727;
	shl.b32 	%r325, %r324, 23;
	mov.b32 	%f732, %r325;
	ex2.approx.ftz.f32 	%f733, %f731;
	mul.f32 	%f146, %f733, %f732;
	add.f32 	%f734, %f723, %f146;
	max.f32 	%f147, %f1, %f380;
	sub.f32 	%f735, %f1, %f147;
	fma.rn.f32 	%f736, %f735, 0f3BBB989D, 0f3F000000;
	cvt.sat.f32.f32 	%f737, %f736;
	fma.rm.f32 	%f738, %f737, %f385, %f384;
	add.f32 	%f739, %f738, 0fCB40007F;
	neg.f32 	%f740, %f739;
	fma.rn.f32 	%f741, %f735, 0f3FB8AA3B, %f740;
	fma.rn.f32 	%f742, %f735, 0f32A57060, %f741;
	mov.b32 	%r326, %f738;
	shl.b32 	%r327, %r326, 23;
	mov.b32 	%f743, %r327;
	ex2.approx.ftz.f32 	%f744, %f742;
	mul.f32 	%f745, %f744, %f743;
	mul.f32 	%f746, %f2, %f745;
	sub.f32 	%f747, %f380, %f147;
	fma.rn.f32 	%f748, %f747, 0f3BBB989D, 0f3F000000;
	cvt.sat.f32.f32 	%f749, %f748;
	fma.rm.f32 	%f750, %f749, %f385, %f384;
	add.f32 	%f751, %f750, 0fCB40007F;
	neg.f32 	%f752, %f751;
	fma.rn.f32 	%f753, %f747, 0f3FB8AA3B, %f752;
	fma.rn.f32 	%f754, %f747, 0f32A57060, %f753;
	mov.b32 	%r328, %f750;
	shl.b32 	%r329, %r328, 23;
	mov.b32 	%f755, %r329;
	ex2.approx.ftz.f32 	%f756, %f754;
	mul.f32 	%f148, %f756, %f755;
	fma.rn.f32 	%f149, %f734, %f148, %f746;
	setp.gt.f32 	%p67, %f2, 0f00000000;
	selp.f32 	%f150, %f746, 0f00000000, %p67;
	setp.leu.f32 	%p68, %f149, 0f00000000;
	or.pred  	%p69, %p68, %p66;
	@%p69 bra 	$L__BB1_123;
	ld.param.u64 	%rd73, [_Z17flash_step_kernelPKfS0_S0_PfS1_S1_iiif_param_3];
	add.s32 	%r70, %r1, 2;
	add.s32 	%r71, %r1, 3;
	add.s32 	%r72, %r1, 4;
	add.s32 	%r73, %r1, 5;
	add.s32 	%r74, %r1, 7;
	add.s32 	%r75, %r1, 8;
	add.s32 	%r76, %r1, 9;
	add.s32 	%r77, %r1, 10;
	add.s32 	%r78, %r1, 11;
	add.s32 	%r79, %r1, 12;
	add.s32 	%r80, %r1, 13;
	add.s32 	%r81, %r1, 16;
	add.s32 	%r82, %r1, 17;
	add.s32 	%r83, %r1, 22;
	add.s32 	%r84, %r1, 23;
	add.s32 	%r85, %r1, 24;
	add.s32 	%r86, %r1, 25;
	add.s32 	%r87, %r1, 26;
	add.s32 	%r88, %r1, 27;
	add.s32 	%r89, %r1, 28;
	add.s32 	%r90, %r1, 30;
	add.s32 	%r91, %r1, 31;
	shl.b64 	%rd71, %rd8, 2;
	cvta.to.global.u64 	%rd72, %rd73;
	add.s64 	%rd74, %rd72, %rd71;
	mov.u32 	%r331, _ZZ17flash_step_kernelPKfS0_S0_PfS1_S1_iiifE2sV;
	add.s32 	%r358, %r331, 4096;
	neg.s32 	%r359, %r98;
$L__BB1_58:
	setp.ge.s32 	%p70, %r1, %r97;
	ld.global.f32 	%f151, [%rd74];
	mov.f32 	%f835, 0f00000000;
	@%p70 bra 	$L__BB1_60;
	ld.shared.f32 	%f758, [%r358+-4096];
	fma.rn.f32 	%f835, %f115, %f758, 0f00000000;
$L__BB1_60:
	add.s32 	%r332, %r1, 1;
	setp.ge.s32 	%p71, %r332, %r97;
	@%p71 bra 	$L__BB1_62;
	ld.shared.f32 	%f759, [%r358+-3840];
	fma.rn.f32 	%f835, %f116, %f759, %f835;
$L__BB1_62:
	setp.ge.s32 	%p72, %r70, %r97;
	@%p72 bra 	$L__BB1_64;
	ld.shared.f32 	%f760, [%r358+-3584];
	fma.rn.f32 	%f835, %f117, %f760, %f835;
$L__BB1_64:
	setp.ge.s32 	%p73, %r71, %r97;
	@%p73 bra 	$L__BB1_66;
	ld.shared.f32 	%f761, [%r358+-3328];
	fma.rn.f32 	%f835, %f118, %f761, %f835;
$L__BB1_66:
	setp.ge.s32 	%p74, %r72, %r97;
	@%p74 bra 	$L__BB1_68;
	ld.shared.f32 	%f762, [%r358+-3072];
	fma.rn.f32 	%f835, %f119, %f762, %f835;
$L__BB1_68:
	setp.ge.s32 	%p75, %r73, %r97;
	@%p75 bra 	$L__BB1_70;
	ld.shared.f32 	%f763, [%r358+-2816];
	fma.rn.f32 	%f835, %f120, %f763, %f835;
$L__BB1_70:
	add.s32 	%r333, %r1, 6;
	setp.ge.s32 	%p76, %r333, %r97;
	@%p76 bra 	$L__BB1_72;
	ld.shared.f32 	%f764, [%r358+-2560];
	fma.rn.f32 	%f835, %f121, %f764, %f835;
$L__BB1_72:
	setp.ge.s32 	%p77, %r74, %r97;
	@%p77 bra 	$L__BB1_74;
	ld.shared.f32 	%f765, [%r358+-2304];
	fma.rn.f32 	%f835, %f122, %f765, %f835;
$L__BB1_74:
	setp.ge.s32 	%p78, %r75, %r97;
	@%p78 bra 	$L__BB1_76;
	ld.shared.f32 	%f766, [%r358+-2048];
	fma.rn.f32 	%f835, %f123, %f766, %f835;
$L__BB1_76:
	setp.ge.s32 	%p79, %r76, %r97;
	@%p79 bra 	$L__BB1_78;
	ld.shared.f32 	%f767, [%r358+-1792];
	fma.rn.f32 	%f835, %f124, %f767, %f835;
$L__BB1_78:
	setp.ge.s32 	%p80, %r77, %r97;
	@%p80 bra 	$L__BB1_80;
	ld.shared.f32 	%f768, [%r358+-1536];
	fma.rn.f32 	%f835, %f125, %f768, %f835;
$L__BB1_80:
	setp.ge.s32 	%p81, %r78, %r97;
	@%p81 bra 	$L__BB1_82;
	ld.shared.f32 	%f769, [%r358+-1280];
	fma.rn.f32 	%f835, %f126, %f769, %f835;
$L__BB1_82:
	setp.ge.s32 	%p82, %r79, %r97;
	@%p82 bra 	$L__BB1_84;
	ld.shared.f32 	%f770, [%r358+-1024];
	fma.rn.f32 	%f835, %f127, %f770, %f835;
$L__BB1_84:
	setp.ge.s32 	%p83, %r80, %r97;
	@%p83 bra 	$L__BB1_86;
	ld.shared.f32 	%f771, [%r358+-768];
	fma.rn.f32 	%f835, %f128, %f771, %f835;
$L__BB1_86:
	add.s32 	%r334, %r1, 14;
	setp.ge.s32 	%p84, %r334, %r97;
	@%p84 bra 	$L__BB1_88;
	ld.shared.f32 	%f772, [%r358+-512];
	fma.rn.f32 	%f835, %f129, %f772, %f835;
$L__BB1_88:
	add.s32 	%r335, %r1, 15;
	setp.ge.s32 	%p85, %r335, %r97;
	@%p85 bra 	$L__BB1_90;
	ld.shared.f32 	%f773, [%r358+-256];
	fma.rn.f32 	%f835, %f130, %f773, %f835;
$L__BB1_90:
	setp.ge.s32 	%p86, %r81, %r97;
	@%p86 bra 	$L__BB1_92;
	ld.shared.f32 	%f774, [%r358];
	fma.rn.f32 	%f835, %f131, %f774, %f835;
$L__BB1_92:
	setp.ge.s32 	%p87, %r82, %r97;
	@%p87 bra 	$L__BB1_94;
	ld.shared.f32 	%f775, [%r358+256];
	fma.rn.f32 	%f835, %f132, %f775, %f835;
$L__BB1_94:
	add.s32 	%r336, %r1, 18;
	setp.ge.s32 	%p88, %r336, %r97;
	@%p88 bra 	$L__BB1_96;
	ld.shared.f32 	%f776, [%r358+512];
	fma.rn.f32 	%f835, %f133, %f776, %f835;
$L__BB1_96:
	add.s32 	%r337, %r1, 19;
	setp.ge.s32 	%p89, %r337, %r97;
	@%p89 bra 	$L__BB1_98;
	ld.shared.f32 	%f777, [%r358+768];
	fma.rn.f32 	%f835, %f134, %f777, %f835;
$L__BB1_98:
	add.s32 	%r338, %r1, 20;
	setp.ge.s32 	%p90, %r338, %r97;
	@%p90 bra 	$L__BB1_100;
	ld.shared.f32 	%f778, [%r358+1024];
	fma.rn.f32 	%f835, %f135, %f778, %f835;
$L__BB1_100:
	add.s32 	%r339, %r1, 21;
	setp.ge.s32 	%p91, %r339, %r97;
	@%p91 bra 	$L__BB1_102;
	ld.shared.f32 	%f779, [%r358+1280];
	fma.rn.f32 	%f835, %f136, %f779, %f835;
$L__BB1_102:
	setp.ge.s32 	%p92, %r83, %r97;
	@%p92 bra 	$L__BB1_104;
	ld.shared.f32 	%f780, [%r358+1536];
	fma.rn.f32 	%f835, %f137, %f780, %f835;
$L__BB1_104:
	setp.ge.s32 	%p93, %r84, %r97;
	@%p93 bra 	$L__BB1_106;
	ld.shared.f32 	%f781, [%r358+1792];
	fma.rn.f32 	%f835, %f138, %f781, %f835;
$L__BB1_106:
	setp.ge.s32 	%p94, %r85, %r97;
	@%p94 bra 	$L__BB1_108;
	ld.shared.f32 	%f782, [%r358+2048];
	fma.rn.f32 	%f835, %f139, %f782, %f835;
$L__BB1_108:
	setp.ge.s32 	%p95, %r86, %r97;
	@%p95 bra 	$L__BB1_110;
	ld.shared.f32 	%f783, [%r358+2304];
	fma.rn.f32 	%f835, %f140, %f783, %f835;
$L__BB1_110:
	setp.ge.s32 	%p96, %r87, %r97;
	@%p96 bra 	$L__BB1_112;
	ld.shared.f32 	%f784, [%r358+2560];
	fma.rn.f32 	%f835, %f141, %f784, %f835;
$L__BB1_112:
	setp.ge.s32 	%p97, %r88, %r97;
	@%p97 bra 	$L__BB1_114;
	ld.shared.f32 	%f785, [%r358+2816];
	fma.rn.f32 	%f835, %f142, %f785, %f835;
$L__BB1_114:
	setp.ge.s32 	%p98, %r89, %r97;
	@%p98 bra 	$L__BB1_116;
	ld.shared.f32 	%f786, [%r358+3072];
	fma.rn.f32 	%f835, %f143, %f786, %f835;
$L__BB1_116:
	add.s32 	%r340, %r1, 29;
	setp.ge.s32 	%p99, %r340, %r97;
	@%p99 bra 	$L__BB1_118;
	ld.shared.f32 	%f787, [%r358+3328];
	fma.rn.f32 	%f835, %f144, %f787, %f835;
$L__BB1_118:
	setp.ge.s32 	%p100, %r90, %r97;
	@%p100 bra 	$L__BB1_120;
	ld.shared.f32 	%f788, [%r358+3584];
	fma.rn.f32 	%f835, %f145, %f788, %f835;
$L__BB1_120:
	setp.ge.s32 	%p101, %r91, %r97;
	@%p101 bra 	$L__BB1_122;
	ld.shared.f32 	%f789, [%r358+3840];
	fma.rn.f32 	%f835, %f146, %f789, %f835;
$L__BB1_122:
	mul.f32 	%f790, %f148, %f835;
	fma.rn.f32 	%f791, %f150, %f151, %f790;
	div.rn.f32 	%f792, %f791, %f149;
	st.global.f32 	[%rd74], %f792;
	add.s64 	%rd74, %rd74, 4;
	add.s32 	%r359, %r359, 1;
	setp.ne.s32 	%p102, %r359, 0;
	add.s32 	%r358, %r358, 4;
	@%p102 bra 	$L__BB1_58;
$L__BB1_123:
	st.global.f32 	[%rd5], %f147;
	st.global.f32 	[%rd6], %f149;
$L__BB1_124:
	ret;

}


// ===== COMPILED SASS (sm_100) =====

	.target	sm_100

	.elftype	@"ET_EXEC"


//--------------------- .note.nv.tkinfo           --------------------------
	.section	.note.nv.tkinfo,"",@"SHT_NOTE"
	.sectionflags	@"SHF_NOTE_NV_TKINFO"
	.tkinfo
        /*0018*/ 	.word	0x00000002
        /*0030*/ 	.string	""
        /*0030*/ 	.string	"ptxas"
        /*0030*/ 	.string	"Cuda compilation tools, release 13.0, V13.0.88"
        /*0030*/ 	.string	"Build cuda_13.0.r13.0/compiler.36424714_0"
        /*0030*/ 	.string	"-arch sm_100 -m 64 "



//--------------------- .note.nv.cuinfo           --------------------------
	.section	.note.nv.cuinfo,"",@"SHT_NOTE"
	.sectionflags	@"SHF_NOTE_NV_CUINFO"
        /*0018*/ 	.short	0x0002
        /*001a*/ 	.short	0x0064
        /*001c*/ 	.short	0x0082
	.zero		2


//--------------------- .nv.info                  --------------------------
	.section	.nv.info,"",@"SHT_CUDA_INFO"
	.align	4


	//----- nvinfo : EIATTR_REGCOUNT
	.align		4
        /*0000*/ 	.byte	0x04, 0x2f
        /*0002*/ 	.short	(.L_1 - .L_0)
	.align		4
.L_0:
        /*0004*/ 	.word	index@(_Z17init_m_l_o_kernelPfS_S_ii)
        /*0008*/ 	.word	0x0000000c


	//----- nvinfo : EIATTR_FRAME_SIZE
	.align		4
.L_1:
        /*000c*/ 	.byte	0x04, 0x11
        /*000e*/ 	.short	(.L_3 - .L_2)
	.align		4
.L_2:
        /*0010*/ 	.word	index@(_Z17init_m_l_o_kernelPfS_S_ii)
        /*0014*/ 	.word	0x00000000


	//----- nvinfo : EIATTR_REGCOUNT
	.align		4
.L_3:
        /*0018*/ 	.byte	0x04, 0x2f
        /*001a*/ 	.short	(.L_5 - .L_4)
	.align		4
.L_4:
        /*001c*/ 	.word	index@(_Z17flash_step_kernelPKfS0_S0_PfS1_S1_iiif)
        /*0020*/ 	.word	0x00000050


	//----- nvinfo : EIATTR_FRAME_SIZE
	.align		4
.L_5:
        /*0024*/ 	.byte	0x04, 0x11
        /*0026*/ 	.short	(.L_7 - .L_6)
	.align		4
.L_6:
        /*0028*/ 	.word	index@($__internal_0_$__cuda_sm3x_div_rn_noftz_f32_slowpath)
        /*002c*/ 	.word	0x00000000


	//----- nvinfo : EIATTR_FRAME_SIZE
	.align		4
.L_7:
        /*0030*/ 	.byte	0x04, 0x11
        /*0032*/ 	.short	(.L_9 - .L_8)
	.align		4
.L_8:
        /*0034*/ 	.word	index@(_Z17flash_step_kernelPKfS0_S0_PfS1_S1_iiif)
        /*0038*/ 	.word	0x00000000


	//----- nvinfo : EIATTR_MIN_STACK_SIZE
	.align		4
.L_9:
        /*003c*/ 	.byte	0x04, 0x12
        /*003e*/ 	.short	(.L_11 - .L_10)
	.align		4
.L_10:
        /*0040*/ 	.word	index@(_Z17flash_step_kernelPKfS0_S0_PfS1_S1_iiif)
        /*0044*/ 	.word	0x00000000


	//----- nvinfo : EIATTR_MIN_STACK_SIZE
	.align		4
.L_11:
        /*0048*/ 	.byte	0x04, 0x12
        /*004a*/ 	.short	(.L_13 - .L_12)
	.align		4
.L_12:
        /*004c*/ 	.word	index@(_Z17init_m_l_o_kernelPfS_S_ii)
        /*0050*/ 	.word	0x00000000
.L_13:


//--------------------- .nv.compat                --------------------------
	.section	.nv.compat,"",@"SHT_CUDA_COMPAT_INFO"
	.align	4
        /*0000*/ 	.byte	0x02, 0x09, 0x00, 0x00, 0x02, 0x02, 0x01, 0x00, 0x02, 0x05, 0x05, 0x00, 0x03, 0x07, 0x01, 0x01
        /*0010*/ 	.byte	0x02, 0x03, 0x00, 0x00, 0x02, 0x06, 0x01, 0x00, 0x04, 0x0b, 0x08, 0x00, 0x01, 0x00, 0x00, 0x00
        /*0020*/ 	.byte	0x00, 0x00, 0x00, 0x00


//--------------------- .nv.info._Z17flash_step_kernelPKfS0_S0_PfS1_S1_iiif --------------------------
	.section	.nv.info._Z17flash_step_kernelPKfS0_S0_PfS1_S1_iiif,"",@"SHT_CUDA_INFO"
	.sectionflags	@""
	.align	4


	//----- nvinfo : EIATTR_CUDA_API_VERSION
	.align		4
        /*0000*/ 	.byte	0x04, 0x37
        /*0002*/ 	.short	(.L_15 - .L_14)
.L_14:
        /*0004*/ 	.word	0x00000082


	//----- nvinfo : EIATTR_KPARAM_INFO
	.align		4
.L_15:
        /*0008*/ 	.byte	0x04, 0x17
        /*000a*/ 	.short	(.L_17 - .L_16)
.L_16:
        /*000c*/ 	.word	0x00000000
        /*0010*/ 	.short	0x0009
        /*0012*/ 	.short	0x003c
        /*0014*/ 	.byte	0x00, 0xf0, 0x11, 0x00


	//----- nvinfo : EIATTR_KPARAM_INFO
	.align		4
.L_17:
        /*0018*/ 	.byte	0x04, 0x17
        /*001a*/ 	.short	(.L_19 - .L_18)
.L_18:
        /*001c*/ 	.word	0x00000000
        /*0020*/ 	.short	0x0008
        /*0022*/ 	.short	0x0038
        /*0024*/ 	.byte	0x00, 0xf0, 0x11, 0x00


	//----- nvinfo : EIATTR_KPARAM_INFO
	.align		4
.L_19:
        /*0028*/ 	.byte	0x04, 0x17
        /*002a*/ 	.short	(.L_21 - .L_20)
.L_20:
        /*002c*/ 	.word	0x00000000
        /*0030*/ 	.short	0x0007
        /*0032*/ 	.short	0x0034
        /*0034*/ 	.byte	0x00, 0xf0, 0x11, 0x00


	//----- nvinfo : EIATTR_KPARAM_INFO
	.align		4
.L_21:
        /*0038*/ 	.byte	0x04, 0x17
        /*003a*/ 	.short	(.L_23 - .L_22)
.L_22:
        /*003c*/ 	.word	0x00000000
        /*0040*/ 	.short	0x0006
        /*0042*/ 	.short	0x0030
        /*0044*/ 	.byte	0x00, 0xf0, 0x11, 0x00


	//----- nvinfo : EIATTR_KPARAM_INFO
	.align		4
.L_23:
        /*0048*/ 	.byte	0x04, 0x17
        /*004a*/ 	.short	(.L_25 - .L_24)
.L_24:
        /*004c*/ 	.word	0x00000000
        /*0050*/ 	.short	0x0005
        /*0052*/ 	.short	0x0028
        /*0054*/ 	.byte	0x00, 0xf5, 0x21, 0x00


	//----- nvinfo : EIATTR_KPARAM_INFO
	.align		4
.L_25:
        /*0058*/ 	.byte	0x04, 0x17
        /*005a*/ 	.short	(.L_27 - .L_26)
.L_26:
        /*005c*/ 	.word	0x00000000
        /*0060*/ 	.short	0x0004
        /*0062*/ 	.short	0x0020
        /*0064*/ 	.byte	0x00, 0xf5, 0x21, 0x00


	//----- nvinfo : EIATTR_KPARAM_INFO
	.align		4
.L_27:
        /*0068*/ 	.byte	0x04, 0x17
        /*006a*/ 	.short	(.L_29 - .L_28)
.L_28:
        /*006c*/ 	.word	0x00000000
        /*0070*/ 	.short	0x0003
        /*0072*/ 	.short	0x0018
        /*0074*/ 	.byte	0x00, 0xf5, 0x21, 0x00


	//----- nvinfo : EIATTR_KPARAM_INFO
	.align		4
.L_29:
        /*0078*/ 	.byte	0x04, 0x17
        /*007a*/ 	.short	(.L_31 - .L_30)
.L_30:
        /*007c*/ 	.word	0x00000000
        /*0080*/ 	.short	0x0002
        /*0082*/ 	.short	0x0010
        /*0084*/ 	.byte	0x00, 0xf5, 0x21, 0x00


	//----- nvinfo : EIATTR_KPARAM_INFO
	.align		4
.L_31:
        /*0088*/ 	.byte	0x04, 0x17
        /*008a*/ 	.short	(.L_33 - .L_32)
.L_32:
        /*008c*/ 	.word	0x00000000
        /*0090*/ 	.short	0x0001
        /*0092*/ 	.short	0x0008
        /*0094*/ 	.byte	0x00, 0xf5, 0x21, 0x00


	//----- nvinfo : EIATTR_KPARAM_INFO
	.align		4
.L_33:
        /*0098*/ 	.byte	0x04, 0x17
        /*009a*/ 	.short	(.L_35 - .L_34)
.L_34:
        /*009c*/ 	.word	0x00000000
        /*00a0*/ 	.short	0x0000
        /*00a2*/ 	.short	0x0000
        /*00a4*/ 	.byte	0x00, 0xf5, 0x21, 0x00


	//----- nvinfo : EIATTR_SPARSE_MMA_MASK
	.align		4
.L_35:
        /*00a8*/ 	.byte	0x03, 0x50
        /*00aa*/ 	.short	0x0000


	//----- nvinfo : EIATTR_MAXREG_COUNT
	.align		4
        /*00ac*/ 	.byte	0x03, 0x1b
        /*00ae*/ 	.short	0x00ff


	//----- nvinfo : EIATTR_NUM_BARRIERS
	.align		4
        /*00b0*/ 	.byte	0x02, 0x4c
        /*00b2*/ 	.byte	0x01
	.zero		1


	//----- nvinfo : EIATTR_MERCURY_ISA_VERSION
	.align		4
        /*00b4*/ 	.byte	0x03, 0x5f
        /*00b6*/ 	.short	0x0101


	//----- nvinfo : EIATTR_UNUSED_LOAD_BYTE_OFFSET
	.align		4
        /*00b8*/ 	.byte	0x04, 0x44
        /*00ba*/ 	.short	(.L_37 - .L_36)


	//   ....[0]....
.L_36:
        /*00bc*/ 	.word	0x000023e0
        /*00c0*/ 	.word	0x00000fff


	//   ....[1]....
        /*00c4*/ 	.word	0x000023f0
        /*00c8*/ 	.word	0x00000fff


	//----- nvinfo : EIATTR_VRC_CTA_INIT_COUNT
	.align		4
.L_37:
        /*00cc*/ 	.byte	0x02, 0x4a
	.zero		1
	.zero		1


	//----- nvinfo : EIATTR_EXIT_INSTR_OFFSETS
	.align		4
        /*00d0*/ 	.byte	0x04, 0x1c
        /*00d2*/ 	.short	(.L_39 - .L_38)


	//   ....[0]....
.L_38:
        /*00d4*/ 	.word	0x00000030


	//   ....[1]....
        /*00d8*/ 	.word	0x00000090


	//   ....[2]....
        /*00dc*/ 	.word	0x00005160


	//----- nvinfo : EIATTR_CRS_STACK_SIZE
	.align		4
.L_39:
        /*00e0*/ 	.byte	0x04, 0x1e
        /*00e2*/ 	.short	(.L_41 - .L_40)
.L_40:
        /*00e4*/ 	.word	0x00000000


	//----- nvinfo : EIATTR_CBANK_PARAM_SIZE
	.align		4
.L_41:
        /*00e8*/ 	.byte	0x03, 0x19
        /*00ea*/ 	.short	0x0040


	//----- nvinfo : EIATTR_PARAM_CBANK
	.align		4
        /*00ec*/ 	.byte	0x04, 0x0a
        /*00ee*/ 	.short	(.L_43 - .L_42)
	.align		4
.L_42:
        /*00f0*/ 	.word	index@(.nv.constant0._Z17flash_step_kernelPKfS0_S0_PfS1_S1_iiif)
        /*00f4*/ 	.short	0x0380
        /*00f6*/ 	.short	0x0040


	//----- nvinfo : EIATTR_SW_WAR
	.align		4
.L_43:
        /*00f8*/ 	.byte	0x04, 0x36
        /*00fa*/ 	.short	(.L_45 - .L_44)
.L_44:
        /*00fc*/ 	.word	0x00000008
.L_45:


//--------------------- .nv.info._Z17init_m_l_o_kernelPfS_S_ii --------------------------
	.section	.nv.info._Z17init_m_l_o_kernelPfS_S_ii,"",@"SHT_CUDA_INFO"
	.sectionflags	@""
	.align	4


	//----- nvinfo : EIATTR_CUDA_API_VERSION
	.align		4
        /*0000*/ 	.byte	0x04, 0x37
        /*0002*/ 	.short	(.L_47 - .L_46)
.L_46:
        /*0004*/ 	.word	0x00000082


	//----- nvinfo : EIATTR_KPARAM_INFO
	.align		4
.L_47:
        /*0008*/ 	.byte	0x04, 0x17
        /*000a*/ 	.short	(.L_49 - .L_48)
.L_48:
        /*000c*/ 	.word	0x00000000
        /*0010*/ 	.short	0x0004
        /*0012*/ 	.short	0x001c
        /*0014*/ 	.byte	0x00, 0xf0, 0x11, 0x00


	//----- nvinfo : EIATTR_KPARAM_INFO
	.align		4
.L_49:
        /*0018*/ 	.byte	0x04, 0x17
        /*001a*/ 	.short	(.L_51 - .L_50)
.L_50:
        /*001c*/ 	.word	0x00000000
        /*0020*/ 	.short	0x0003
        /*0022*/ 	.short	0x0018
        /*0024*/ 	.byte	0x00, 0xf0, 0x11, 0x00


	//----- nvinfo : EIATTR_KPARAM_INFO
	.align		4
.L_51:
        /*0028*/ 	.byte	0x04, 0x17
        /*002a*/ 	.short	(.L_53 - .L_52)
.L_52:
        /*002c*/ 	.word	0x00000000
        /*0030*/ 	.short	0x0002
        /*0032*/ 	.short	0x0010
        /*0034*/ 	.byte	0x00, 0xf5, 0x21, 0x00


	//----- nvinfo : EIATTR_KPARAM_INFO
	.align		4
.L_53:
        /*0038*/ 	.byte	0x04, 0x17
        /*003a*/ 	.short	(.L_55 - .L_54)
.L_54:
        /*003c*/ 	.word	0x00000000
        /*0040*/ 	.short	0x0001
        /*0042*/ 	.short	0x0008
        /*0044*/ 	.byte	0x00, 0xf5, 0x21, 0x00


	//----- nvinfo : EIATTR_KPARAM_INFO
	.align		4
.L_55:
        /*0048*/ 	.byte	0x04, 0x17
        /*004a*/ 	.short	(.L_57 - .L_56)
.L_56:
        /*004c*/ 	.word	0x00000000
        /*0050*/ 	.short	0x0000
        /*0052*/ 	.short	0x0000
        /*0054*/ 	.byte	0x00, 0xf5, 0x21, 0x00


	//----- nvinfo : EIATTR_SPARSE_MMA_MASK
	.align		4
.L_57:
        /*0058*/ 	.byte	0x03, 0x50
        /*005a*/ 	.short	0x0000


	//----- nvinfo : EIATTR_MAXREG_COUNT
	.align		4
        /*005c*/ 	.byte	0x03, 0x1b
        /*005e*/ 	.short	0x00ff


	//----- nvinfo : EIATTR_MERCURY_ISA_VERSION
	.align		4
        /*0060*/ 	.byte	0x03, 0x5f
        /*0062*/ 	.short	0x0101


	//----- nvinfo : EIATTR_VRC_CTA_INIT_COUNT
	.align		4
        /*0064*/ 	.byte	0x02, 0x4a
	.zero		1
	.zero		1


	//----- nvinfo : EIATTR_EXIT_INSTR_OFFSETS
	.align		4
        /*0068*/ 	.byte	0x04, 0x1c
        /*006a*/ 	.short	(.L_59 - .L_58)


	//   ....[0]....
.L_58:
        /*006c*/ 	.word	0x00000120


	//   ....[1]....
        /*0070*/ 	.word	0x00000160


	//----- nvinfo : EIATTR_CBANK_PARAM_SIZE
	.align		4
.L_59:
        /*0074*/ 	.byte	0x03, 0x19
        /*0076*/ 	.short	0x0020


	//----- nvinfo : EIATTR_PARAM_CBANK
	.align		4
        /*0078*/ 	.byte	0x04, 0x0a
        /*007a*/ 	.short	(.L_61 - .L_60)
	.align		4
.L_60:
        /*007c*/ 	.word	index@(.nv.constant0._Z17init_m_l_o_kernelPfS_S_ii)
        /*0080*/ 	.short	0x0380
        /*0082*/ 	.short	0x0020


	//----- nvinfo : EIATTR_SW_WAR
	.align		4
.L_61:
        /*0084*/ 	.byte	0x04, 0x36
        /*0086*/ 	.short	(.L_63 - .L_62)
.L_62:
        /*0088*/ 	.word	0x00000008
.L_63:


//--------------------- .nv.callgraph             --------------------------
	.section	.nv.callgraph,"",@"SHT_CUDA_CALLGRAPH"
	.align	4
	.sectionentsize	8
	.align		4
        /*0000*/ 	.word	0x00000000
	.align		4
        /*0004*/ 	.word	0xffffffff
	.align		4
        /*0008*/ 	.word	0x00000000
	.align		4
        /*000c*/ 	.word	0xfffffffe
	.align		4
        /*0010*/ 	.word	0x00000000
	.align		4
        /*0014*/ 	.word	0xfffffffd
	.align		4
        /*0018*/ 	.word	0x00000000
	.align		4
        /*001c*/ 	.word	0xfffffffc


//--------------------- .text._Z17flash_step_kernelPKfS0_S0_PfS1_S1_iiif --------------------------
	.section	.text._Z17flash_step_kernelPKfS0_S0_PfS1_S1_iiif,"ax",@progbits
	.align	128
        .global         _Z17flash_step_kernelPKfS0_S0_PfS1_S1_iiif
        .type           _Z17flash_step_kernelPKfS0_S0_PfS1_S1_iiif,@function
        .size           _Z17flash_step_kernelPKfS0_S0_PfS1_S1_iiif,(.L_x_56 - _Z17flash_step_kernelPKfS0_S0_PfS1_S1_iiif)
        .other          _Z17flash_step_kernelPKfS0_S0_PfS1_S1_iiif,@"STO_CUDA_ENTRY STV_DEFAULT"
_Z17flash_step_kernelPKfS0_S0_PfS1_S1_iiif:
.text._Z17flash_step_kernelPKfS0_S0_PfS1_S1_iiif:
[----:B------:R-:W-:Y:S01]  /*0000*/  LDC R1, c[0x0][0x37c] ;  /* 0x0000df00ff017b82 */ /* 0x000fe20000000800 */
[----:B------:R-:W0:Y:S02]  /*0010*/  S2R R4, SR_TID.X ;  /* 0x0000000000047919 */ /* 0x000e240000002100 */
[----:B0-----:R-:W-:-:S13]  /*0020*/  ISETP.GT.U32.AND P0, PT, R4, 0x1f, PT ;  /* 0x0000001f0400780c */ /* 0x001fda0003f04070 */
[----:B------:R-:W-:Y:S05]  /*0030*/  @P0 EXIT ;  /* 0x000000000000094d */ /* 0x000fea0003800000 */
[----:B------:R-:W0:Y:S01]  /*0040*/  S2R R3, SR_CTAID.X ;  /* 0x0000000000037919 */ /* 0x000e220000002500 */
[----:B------:R-:W1:Y:S02]  /*0050*/  LDCU UR4, c[0x0][0x3b0] ;  /* 0x00007600ff0477ac */ /* 0x000e640008000800 */
[----:B-1----:R-:W-:Y:S01]  /*0060*/  IMAD.U32 R0, RZ, RZ, UR4 ;  /* 0x00000004ff007e24 */ /* 0x002fe2000f8e00ff */
[----:B0-----:R-:W-:-:S04]  /*0070*/  LEA R7, R3, R4, 0x5 ;  /* 0x0000000403077211 */ /* 0x001fc800078e28ff */
[----:B------:R-:W-:-:S13]  /*0080*/  ISETP.GE.AND P0, PT, R7, R0, PT ;  /* 0x000000000700720c */ /* 0x000fda0003f06270 */
[----:B------:R-:W-:Y:S05]  /*0090*/  @P0 EXIT ;  /* 0x000000000000094d */ /* 0x000fea0003800000 */
[----:B------:R-:W0:Y:S01]  /*00a0*/  LDC.64 R76, c[0x0][0x3a0] ;  /* 0x0000e800ff4c7b82 */ /* 0x000e220000000a00 */
[----:B------:R-:W1:Y:S01]  /*00b0*/  LDCU.64 UR8, c[0x0][0x358] ;  /* 0x00006b00ff0877ac */ /* 0x000e620008000a00 */
[----:B------:R-:W2:Y:S06]  /*00c0*/  LDCU UR4, c[0x0][0x3b4] ;  /* 0x00007680ff0477ac */ /* 0x000eac0008000800 */
[----:B------:R-:W3:Y:S01]  /*00d0*/  LDC.64 R74, c[0x0][0x3a8] ;  /* 0x0000ea00ff4a7b82 */ /* 0x000ee20000000a00 */
[----:B0-----:R-:W-:-:S05]  /*00e0*/  IMAD.WIDE.U32 R76, R7, 0x4, R76 ;  /* 0x00000004074c7825 */ /* 0x001fca00078e004c */
[----:B-1----:R0:W5:Y:S01]  /*00f0*/  LDG.E R10, desc[UR8][R76.64] ;  /* 0x000000084c0a7981 */ /* 0x002162000c1e1900 */
[----:B---3--:R-:W-:-:S05]  /*0100*/  IMAD.WIDE.U32 R74, R7, 0x4, R74 ;  /* 0x00000004074a7825 */ /* 0x008fca00078e004a */
[----:B------:R0:W5:Y:S01]  /*0110*/  LDG.E R9, desc[UR8][R74.64] ;  /* 0x000000084a097981 */ /* 0x000162000c1e1900 */
[----:B------:R-:W1:Y:S01]  /*0120*/  S2UR UR5, SR_CgaCtaId ;  /* 0x00000000000579c3 */ /* 0x000e620000008800 */
[----:B--2---:R-:W-:-:S04]  /*0130*/  MOV R3, UR4 ;  /* 0x0000000400037c02 */ /* 0x004fc80008000f00 */
[----:B------:R-:W-:Y:S02]  /*0140*/  ISETP.GE.AND P0, PT, R3, 0x1, PT ;  /* 0x000000010300780c */ /* 0x000fe40003f06270 */
[----:B------:R-:W-:Y:S01]  /*0150*/  SHF.R.S32.HI R5, RZ, 0x1f, R3 ;  /* 0x0000001fff057819 */ /* 0x000fe20000011403 */
[----:B------:R-:W-:Y:S01]  /*0160*/  UMOV UR4, 0x400 ;  /* 0x0000040000047882 */ /* 0x000fe20000000000 */
[----:B------:R-:W-:-:S04]  /*0170*/  IMAD.WIDE.U32 R72, R7, R3, RZ ;  /* 0x0000000307487225 */ /* 0x000fc800078e00ff */
[----:B------:R-:W-:Y:S02]  /*0180*/  IMAD R7, R5, R7, RZ ;  /* 0x0000000705077224 */ /* 0x000fe400078e02ff */
[----:B------:R-:W-:-:S03]  /*0190*/  IMAD.MOV.U32 R2, RZ, RZ, R4 ;  /* 0x000000ffff027224 */ /* 0x000fc600078e0004 */
[----:B------:R-:W-:Y:S01]  /*01a0*/  IADD3 R7, PT, PT, R73, R7, RZ ;  /* 0x0000000749077210 */ /* 0x000fe20007ffe0ff */
[----:B-1----:R-:W-:-:S06]  /*01b0*/  ULEA UR5, UR5, UR4, 0x18 ;  /* 0x0000000405057291 */ /* 0x002fcc000f8ec0ff */
[----:B------:R-:W-:Y:S01]  /*01c0*/  LEA R8, R4, UR5, 0x8 ;  /* 0x0000000504087c11 */ /* 0x000fe2000f8e40ff */
[----:B0-----:R-:W-:Y:S06]  /*01d0*/  @!P0 BRA `(.L_x_0) ;  /* 0x0000000400888947 */ /* 0x001fec0003800000 */
[C---:B------:R-:W-:Y:S01]  /*01e0*/  ISETP.GE.U32.AND P0, PT, R3.reuse, 0x10, PT ;  /* 0x000000100300780c */ /* 0x040fe20003f06070 */
[----:B------:R-:W-:Y:S01]  /*01f0*/  IMAD.MOV.U32 R11, RZ, RZ, RZ ;  /* 0x000000ffff0b7224 */ /* 0x000fe200078e00ff */
[----:B------:R-:W-:-:S04]  /*0200*/  LOP3.LUT R30, R3, 0xf, RZ, 0xc0, !PT ;  /* 0x0000000f031e7812 */ /* 0x000fc800078ec0ff */
[----:B------:R-:W-:-:S07]  /*0210*/  ISETP.NE.AND P1, PT, R30, RZ, PT ;  /* 0x000000ff1e00720c */ /* 0x000fce0003f25270 */
[----:B------:R-:W-:Y:S06]  /*0220*/  @!P0 BRA `(.L_x_1) ;  /* 0x00000000007c8947 */ /* 0x000fec0003800000 */
[----:B------:R-:W-:Y:S01]  /*0230*/  HFMA2 R31, -RZ, RZ, 0, 0 ;  /* 0x00000000ff1f7431 */ /* 0x000fe200000001ff */
[----:B------:R-:W-:Y:S01]  /*0240*/  LOP3.LUT R11, R3, 0x7ffffff0, RZ, 0xc0, !PT ;  /* 0x7ffffff0030b7812 */ /* 0x000fe200078ec0ff */
[----:B------:R-:W0:Y:S06]  /*0250*/  LDCU.64 UR6, c[0x0][0x380] ;  /* 0x00007000ff0677ac */ /* 0x000e2c0008000a00 */
.L_x_2:
[----:B-1----:R-:W-:-:S05]  /*0260*/  IADD3 R6, P0, PT, R31, R72, RZ ;  /* 0x000000481f067210 */ /* 0x002fca0007f1e0ff */
[----:B------:R-:W-:Y:S01]  /*0270*/  IMAD.X R13, RZ, RZ, R7, P0 ;  /* 0x000000ffff0d7224 */ /* 0x000fe200000e0607 */
[----:B0-----:R-:W-:-:S04]  /*0280*/  LEA R28, P0, R6, UR6, 0x2 ;  /* 0x00000006061c7c11 */ /* 0x001fc8000f8010ff */
[----:B------:R-:W-:-:S05]  /*0290*/  LEA.HI.X R29, R6, UR7, R13, 0x2, P0 ;  /* 0x00000007061d7c11 */ /* 0x000fca00080f140d */
[----:B------:R-:W2:Y:S04]  /*02a0*/  LDG.E.CONSTANT R12, desc[UR8][R28.64] ;  /* 0x000000081c0c7981 */ /* 0x000ea8000c1e9900 */
[----:B------:R-:W2:Y:S04]  /*02b0*/  LDG.E.CONSTANT R13, desc[UR8][R28.64+0x4] ;  /* 0x000004081c0d7981 */ /* 0x000ea8000c1e9900 */
[----:B------:R-:W2:Y:S04]  /*02c0*/  LDG.E.CONSTANT R14, desc[UR8][R28.64+0x8] ;  /* 0x000008081c0e7981 */ /* 0x000ea8000c1e9900 */
[----:B------:R-:W2:Y:S04]  /*02d0*/  LDG.E.CONSTANT R15, desc[UR8][R28.64+0xc] ;  /* 0x00000c081c0f7981 */ /* 0x000ea8000c1e9900 */
[----:B------:R-:W3:Y:S04]  /*02e0*/  LDG.E.CONSTANT R16, desc[UR8][R28.64+0x10] ;  /* 0x000010081c107981 */ /* 0x000ee8000c1e9900 */
[----:B------:R-:W3:Y:S04]  /*02f0*/  LDG.E.CONSTANT R17, desc[UR8][R28.64+0x14] ;  /* 0x000014081c117981 */ /* 0x000ee8000c1e9900 */
[----:B------:R-:W3:Y:S04]  /*0300*/  LDG.E.CONSTANT R18, desc[UR8][R28.64+0x18] ;  /* 0x000018081c127981 */ /* 0x000ee8000c1e9900 */
[----:B------:R-:W3:Y:S04]  /*0310*/  LDG.E.CONSTANT R19, desc[UR8][R28.64+0x1c] ;  /* 0x00001c081c137981 */ /* 0x000ee8000c1e9900 */
[----:B------:R-:W4:Y:S04]  /*0320*/  LDG.E.CONSTANT R20, desc[UR8][R28.64+0x20] ;  /* 0x000020081c147981 */ /* 0x000f28000c1e9900 */
[----:B------:R-:W4:Y:S04]  /*0330*/  LDG.E.CONSTANT R21, desc[UR8][R28.64+0x24] ;  /* 0x000024081c157981 */ /* 0x000f28000c1e9900 */
[----:B------:R-:W4:Y:S04]  /*0340*/  LDG.E.CONSTANT R22, desc[UR8][R28.64+0x28] ;  /* 0x000028081c167981 */ /* 0x000f28000c1e9900 */
[----:B------:R-:W4:Y:S04]  /*0350*/  LDG.E.CONSTANT R23, desc[UR8][R28.64+0x2c] ;  /* 0x00002c081c177981 */ /* 0x000f28000c1e9900 */
[----:B------:R-:W4:Y:S04]  /*0360*/  LDG.E.CONSTANT R24, desc[UR8][R28.64+0x30] ;  /* 0x000030081c187981 */ /* 0x000f28000c1e9900 */
[----:B------:R-:W4:Y:S04]  /*0370*/  LDG.E.CONSTANT R25, desc[UR8][R28.64+0x34] ;  /* 0x000034081c197981 */ /* 0x000f28000c1e9900 */
[----:B------:R-:W4:Y:S04]  /*0380*/  LDG.E.CONSTANT R26, desc[UR8][R28.64+0x38] ;  /* 0x000038081c1a7981 */ /* 0x000f28000c1e9900 */
[----:B------:R-:W4:Y:S01]  /*0390*/  LDG.E.CONSTANT R27, desc[UR8][R28.64+0x3c] ;  /* 0x00003c081c1b7981 */ /* 0x000f22000c1e9900 */
[C---:B------:R-:W-:Y:S01]  /*03a0*/  LEA R6, R31.reuse, R8, 0x2 ;  /* 0x000000081f067211 */ /* 0x040fe200078e10ff */
[----:B------:R-:W-:-:S05]  /*03b0*/  VIADD R31, R31, 0x10 ;  /* 0x000000101f1f7836 */ /* 0x000fca0000000000 */
[----:B------:R-:W-:Y:S01]  /*03c0*/  ISETP.NE.AND P0, PT, R31, R11, PT ;  /* 0x0000000b1f00720c */ /* 0x000fe20003f05270 */
[----:B--2---:R1:W-:Y:S04]  /*03d0*/  STS.128 [R6], R12 ;  /* 0x0000000c06007388 */ /* 0x0043e80000000c00 */
[----:B---3--:R1:W-:Y:S04]  /*03e0*/  STS.128 [R6+0x10], R16 ;  /* 0x0000101006007388 */ /* 0x0083e80000000c00 */
[----:B----4-:R1:W-:Y:S04]  /*03f0*/  STS.128 [R6+0x20], R20 ;  /* 0x0000201406007388 */ /* 0x0103e80000000c00 */
[----:B------:R1:W-:Y:S01]  /*0400*/  STS.128 [R6+0x30], R24 ;  /* 0x0000301806007388 */ /* 0x0003e20000000c00 */
[----:B------:R-:W-:Y:S05]  /*0410*/  @P0 BRA `(.L_x_2) ;  /* 0xfffffffc00900947 */ /* 0x000fea000383ffff */
.L_x_1:
[----:B------:R-:W-:Y:S05]  /*0420*/  @!P1 BRA `(.L_x_0) ;  /* 0x0000000000f49947 */ /* 0x000fea0003800000 */
[----:B------:R-:W-:Y:S02]  /*0430*/  ISETP.GE.U32.AND P0, PT, R30, 0x8, PT ;  /* 0x000000081e00780c */ /* 0x000fe40003f06070 */
[----:B-1----:R-:W-:-:S04]  /*0440*/  LOP3.LUT R17, R3, 0x7, RZ, 0xc0, !PT ;  /* 0x0000000703117812 */ /* 0x002fc800078ec0ff */
[----:B------:R-:W-:-:S07]  /*0450*/  ISETP.NE.AND P1, PT, R17, RZ, PT ;  /* 0x000000ff1100720c */ /* 0x000fce0003f25270 */
[----:B------:R-:W-:Y:S06]  /*0460*/  @!P0 BRA `(.L_x_3) ;  /* 0x00000000005c8947 */ /* 0x000fec0003800000 */
[----:B------:R-:W0:Y:S01]  /*0470*/  LDCU.64 UR6, c[0x0][0x380] ;  /* 0x00007000ff0677ac */ /* 0x000e220008000a00 */
[----:B------:R-:W-:-:S04]  /*0480*/  IADD3 R6, P0, PT, R11, R72, RZ ;  /* 0x000000480b067210 */ /* 0x000fc80007f1e0ff */
[----:B------:R-:W-:Y:S02]  /*0490*/  IADD3.X R13, PT, PT, RZ, R7, RZ, P0, !PT ;  /* 0x00000007ff0d7210 */ /* 0x000fe400007fe4ff */
[----:B0-----:R-:W-:-:S04]  /*04a0*/  LEA R12, P0, R6, UR6, 0x2 ;  /* 0x00000006060c7c11 */ /* 0x001fc8000f8010ff */
[----:B------:R-:W-:-:S05]  /*04b0*/  LEA.HI.X R13, R6, UR7, R13, 0x2, P0 ;  /* 0x00000007060d7c11 */ /* 0x000fca00080f140d */
[----:B------:R-:W2:Y:S04]  /*04c0*/  LDG.E.CONSTANT R6, desc[UR8][R12.64] ;  /* 0x000000080c067981 */ /* 0x000ea8000c1e9900 */
[----:B------:R-:W3:Y:S04]  /*04d0*/  LDG.E.CONSTANT R14, desc[UR8][R12.64+0x4] ;  /* 0x000004080c0e7981 */ /* 0x000ee8000c1e9900 */
[----:B------:R-:W4:Y:S04]  /*04e0*/  LDG.E.CONSTANT R16, desc[UR8][R12.64+0x8] ;  /* 0x000008080c107981 */ /* 0x000f28000c1e9900 */
[----:B------:R-:W4:Y:S04]  /*04f0*/  LDG.E.CONSTANT R18, desc[UR8][R12.64+0xc] ;  /* 0x00000c080c127981 */ /* 0x000f28000c1e9900 */
[----:B------:R-:W4:Y:S04]  /*0500*/  LDG.E.CONSTANT R20, desc[UR8][R12.64+0x10] ;  /* 0x000010080c147981 */ /* 0x000f28000c1e9900 */
[----:B------:R-:W4:Y:S04]  /*0510*/  LDG.E.CONSTANT R22, desc[UR8][R12.64+0x14] ;  /* 0x000014080c167981 */ /* 0x000f28000c1e9900 */
[----:B------:R-:W4:Y:S04]  /*0520*/  LDG.E.CONSTANT R24, desc[UR8][R12.64+0x18] ;  /* 0x000018080c187981 */ /* 0x000f28000c1e9900 */
[----:B------:R-:W4:Y:S01]  /*0530*/  LDG.E.CONSTANT R26, desc[UR8][R12.64+0x1c] ;  /* 0x00001c080c1a7981 */ /* 0x000f22000c1e9900 */
[C---:B------:R-:W-:Y:S01]  /*0540*/  IMAD R15, R11.reuse, 0x4, R8 ;  /* 0x000000040b0f7824 */ /* 0x040fe200078e0208 */
[----:B------:R-:W-:-:S04]  /*0550*/  IADD3 R11, PT, PT, R11, 0x8, RZ ;  /* 0x000000080b0b7810 */ /* 0x000fc80007ffe0ff */
[----:B--2---:R0:W-:Y:S04]  /*0560*/  STS [R15], R6 ;  /* 0x000000060f007388 */ /* 0x0041e80000000800 */
[----:B---3--:R0:W-:Y:S04]  /*0570*/  STS [R15+0x4], R14 ;  /* 0x0000040e0f007388 */ /* 0x0081e80000000800 */
[----:B----4-:R0:W-:Y:S04]  /*0580*/  STS [R15+0x8], R16 ;  /* 0x000008100f007388 */ /* 0x0101e80000000800 */
[----:B------:R0:W-:Y:S04]  /*0590*/  STS [R15+0xc], R18 ;  /* 0x00000c120f007388 */ /* 0x0001e80000000800 */
[----:B------:R0:W-:Y:S04]  /*05a0*/  STS [R15+0x10], R20 ;  /* 0x000010140f007388 */ /* 0x0001e80000000800 */
[----:B------:R0:W-:Y:S04]  /*05b0*/  STS [R15+0x14], R22 ;  /* 0x000014160f007388 */ /* 0x0001e80000000800 */
[----:B------:R0:W-:Y:S04]  /*05c0*/  STS [R15+0x18], R24 ;  /* 0x000018180f007388 */ /* 0x0001e80000000800 */
[----:B------:R0:W-:Y:S02]  /*05d0*/  STS [R15+0x1c], R26 ;  /* 0x00001c1a0f007388 */ /* 0x0001e40000000800 */
.L_x_3:
[----:B------:R-:W-:Y:S05]  /*05e0*/  @!P1 BRA `(.L_x_0) ;  /* 0x0000000000849947 */ /* 0x000fea0003800000 */
[----:B------:R-:W-:Y:S02]  /*05f0*/  ISETP.GE.U32.AND P0, PT, R17, 0x4, PT ;  /* 0x000000041100780c */ /* 0x000fe40003f06070 */
[----:B------:R-:W-:-:S04]  /*0600*/  LOP3.LUT R19, R3, 0x3, RZ, 0xc0, !PT ;  /* 0x0000000303137812 */ /* 0x000fc800078ec0ff */
[----:B------:R-:W-:-:S07]  /*0610*/  ISETP.NE.AND P1, PT, R19, RZ, PT ;  /* 0x000000ff1300720c */ /* 0x000fce0003f25270 */
[----:B------:R-:W-:Y:S06]  /*0620*/  @!P0 BRA `(.L_x_4) ;  /* 0x00000000003c8947 */ /* 0x000fec0003800000 */
[----:B------:R-:W1:Y:S01]  /*0630*/  LDCU.64 UR6, c[0x0][0x380] ;  /* 0x00007000ff0677ac */ /* 0x000e620008000a00 */
[----:B0-----:R-:W-:-:S05]  /*0640*/  IADD3 R6, P0, PT, R11, R72, RZ ;  /* 0x000000480b067210 */ /* 0x001fca0007f1e0ff */
[----:B------:R-:W-:Y:S01]  /*0650*/  IMAD.X R13, RZ, RZ, R7, P0 ;  /* 0x000000ffff0d7224 */ /* 0x000fe200000e0607 */
[----:B-1----:R-:W-:-:S04]  /*0660*/  LEA R12, P0, R6, UR6, 0x2 ;  /* 0x00000006060c7c11 */ /* 0x002fc8000f8010ff */
[----:B------:R-:W-:-:S05]  /*0670*/  LEA.HI.X R13, R6, UR7, R13, 0x2, P0 ;  /* 0x00000007060d7c11 */ /* 0x000fca00080f140d */
[----:B------:R-:W2:Y:S04]  /*0680*/  LDG.E.CONSTANT R6, desc[UR8][R12.64] ;  /* 0x000000080c067981 */ /* 0x000ea8000c1e9900 */
[----:B------:R-:W3:Y:S04]  /*0690*/  LDG.E.CONSTANT R14, desc[UR8][R12.64+0x4] ;  /* 0x000004080c0e7981 */ /* 0x000ee8000c1e9900 */
[----:B------:R-:W4:Y:S04]  /*06a0*/  LDG.E.CONSTANT R16, desc[UR8][R12.64+0x8] ;  /* 0x000008080c107981 */ /* 0x000f28000c1e9900 */
[----:B------:R-:W4:Y:S01]  /*06b0*/  LDG.E.CONSTANT R18, desc[UR8][R12.64+0xc] ;  /* 0x00000c080c127981 */ /* 0x000f22000c1e9900 */
[C---:B------:R-:W-:Y:S01]  /*06c0*/  LEA R15, R11.reuse, R8, 0x2 ;  /* 0x000000080b0f7211 */ /* 0x040fe200078e10ff */
[----:B------:R-:W-:-:S04]  /*06d0*/  VIADD R11, R11, 0x4 ;  /* 0x000000040b0b7836 */ /* 0x000fc80000000000 */
[----:B--2---:R1:W-:Y:S04]  /*06e0*/  STS [R15], R6 ;  /* 0x000000060f007388 */ /* 0x0043e80000000800 */
[----:B---3--:R1:W-:Y:S04]  /*06f0*/  STS [R15+0x4], R14 ;  /* 0x0000040e0f007388 */ /* 0x0083e80000000800 */
[----:B----4-:R1:W-:Y:S04]  /*0700*/  STS [R15+0x8], R16 ;  /* 0x000008100f007388 */ /* 0x0103e80000000800 */
[----:B------:R1:W-:Y:S02]  /*0710*/  STS [R15+0xc], R18 ;  /* 0x00000c120f007388 */ /* 0x0003e40000000800 */
.L_x_4:
[----:B------:R-:W-:Y:S05]  /*0720*/  @!P1 BRA `(.L_x_0) ;  /* 0x0000000000349947 */ /* 0x000fea0003800000 */
[----:B------:R-:W2:Y:S01]  /*0730*/  LDCU.64 UR6, c[0x0][0x380] ;  /* 0x00007000ff0677ac */ /* 0x000ea20008000a00 */
[----:B------:R-:W-:-:S05]  /*0740*/  UMOV UR4, URZ ;  /* 0x000000ff00047c82 */ /* 0x000fca0008000000 */
.L_x_5:
[----:B01----:R-:W-:-:S04]  /*0750*/  IADD3 R6, P0, PT, R11, R72, RZ ;  /* 0x000000480b067210 */ /* 0x003fc80007f1e0ff */
[----:B------:R-:W-:Y:S02]  /*0760*/  IADD3.X R13, PT, PT, RZ, R7, RZ, P0, !PT ;  /* 0x00000007ff0d7210 */ /* 0x000fe400007fe4ff */
[----:B--23--:R-:W-:-:S04]  /*0770*/  LEA R12, P0, R6, UR6, 0x2 ;  /* 0x00000006060c7c11 */ /* 0x00cfc8000f8010ff */
[----:B------:R-:W-:-:S05]  /*0780*/  LEA.HI.X R13, R6, UR7, R13, 0x2, P0 ;  /* 0x00000007060d7c11 */ /* 0x000fca00080f140d */
[----:B------:R-:W2:Y:S01]  /*0790*/  LDG.E.CONSTANT R12, desc[UR8][R12.64] ;  /* 0x000000080c0c7981 */ /* 0x000ea2000c1e9900 */
[C---:B------:R-:W-:Y:S01]  /*07a0*/  IMAD R15, R11.reuse, 0x4, R8 ;  /* 0x000000040b0f7824 */ /* 0x040fe200078e0208 */
[----:B------:R-:W-:Y:S01]  /*07b0*/  UIADD3 UR4, UPT, UPT, UR4, 0x1, URZ ;  /* 0x0000000104047890 */ /* 0x000fe2000fffe0ff */
[----:B------:R-:W-:-:S05]  /*07c0*/  IADD3 R11, PT, PT, R11, 0x1, RZ ;  /* 0x000000010b0b7810 */ /* 0x000fca0007ffe0ff */
[----:B------:R-:W-:Y:S01]  /*07d0*/  ISETP.NE.AND P0, PT, R19, UR4, PT ;  /* 0x0000000413007c0c */ /* 0x000fe2000bf05270 */
[----:B--2---:R3:W-:-:S12]  /*07e0*/  STS [R15], R12 ;  /* 0x0000000c0f007388 */ /* 0x0047d80000000800 */
[----:B------:R-:W-:Y:S05]  /*07f0*/  @P0 BRA `(.L_x_5) ;  /* 0xfffffffc00d40947 */ /* 0x000fea000383ffff */
.L_x_0:
[----:B------:R-:W2:Y:S01]  /*0800*/  LDC R67, c[0x0][0x3b8] ;  /* 0x0000ee00ff437b82 */ /* 0x000ea20000000800 */
[----:B------:R-:W-:Y:S01]  /*0810*/  IMAD.SHL.U32 R11, R3, 0x20, RZ ;  /* 0x00000020030b7824 */ /* 0x000fe200078e00ff */
[----:B------:R-:W4:Y:S01]  /*0820*/  LDCU.64 UR10, c[0x0][0x388] ;  /* 0x00007100ff0a77ac */ /* 0x000f220008000a00 */
[----:B------:R-:W-:Y:S03]  /*0830*/  BSSY.RECONVERGENT B0, `(.L_x_6) ;  /* 0x000014a000007945 */ /* 0x000fe60003800200 */
[----:B------:R-:W-:Y:S01]  /*0840*/  ISETP.GE.AND P0, PT, R4, R11, PT ;  /* 0x0000000b0400720c */ /* 0x000fe20003f06270 */
[----:B------:R-:W0:Y:S01]  /*0850*/  LDCU.64 UR14, c[0x0][0x388] ;  /* 0x00007100ff0e77ac */ /* 0x000e220008000a00 */
[----:B------:R-:W0:Y:S01]  /*0860*/  LDCU.64 UR12, c[0x0][0x390] ;  /* 0x00007200ff0c77ac */ /* 0x000e220008000a00 */
[----:B------:R-:W0:Y:S01]  /*0870*/  LDCU.64 UR16, c[0x0][0x390] ;  /* 0x00007200ff1077ac */ /* 0x000e220008000a00 */
[----:B--2---:R-:W-:-:S09]  /*0880*/  SHF.L.U32 R67, R67, 0x5, RZ ;  /* 0x0000000543437819 */ /* 0x004fd200000006ff */
[----:B0---4-:R-:W-:Y:S05]  /*0890*/  @P0 BRA `(.L_x_7) ;  /* 0x00000014000c0947 */ /* 0x011fea0003800000 */
[----:B-1----:R-:W-:Y:S01]  /*08a0*/  LOP3.LUT R6, RZ, R4, RZ, 0x33, !PT ;  /* 0x00000004ff067212 */ /* 0x002fe200078e33ff */
[----:B------:R-:W-:Y:S04]  /*08b0*/  BSSY.RECONVERGENT B1, `(.L_x_8) ;  /* 0x0000057000017945 */ /* 0x000fe80003800200 */
[----:B------:R-:W-:-:S05]  /*08c0*/  IMAD.IADD R18, R11, 0x1, R6 ;  /* 0x000000010b127824 */ /* 0x000fca00078e0206 */
[----:B------:R-:W-:-:S04]  /*08d0*/  LOP3.LUT R6, R18, 0x60, RZ, 0xc0, !PT ;  /* 0x0000006012067812 */ /* 0x000fc800078ec0ff */
[----:B------:R-:W-:-:S13]  /*08e0*/  ISETP.NE.AND P0, PT, R6, 0x60, PT ;  /* 0x000000600600780c */ /* 0x000fda0003f05270 */
[----:B------:R-:W-:Y:S05]  /*08f0*/  @!P0 BRA `(.L_x_9) ;  /* 0x0000000400488947 */ /* 0x000fea0003800000 */
[----:B------:R-:W-:Y:S01]  /*0900*/  IABS R19, R3 ;  /* 0x0000000300137213 */ /* 0x000fe20000000000 */
[----:B------:R-:W0:Y:S01]  /*0910*/  LDC R24, c[0x0][0x3b0] ;  /* 0x0000ec00ff187b82 */ /* 0x000e220000000800 */
[----:B------:R-:W-:Y:S02]  /*0920*/  IMAD.MOV.U32 R6, RZ, RZ, RZ ;  /* 0x000000ffff067224 */ /* 0x000fe400078e00ff */
[----:B------:R-:W1:Y:S08]  /*0930*/  I2F.RP R3, R19 ;  /* 0x0000001300037306 */ /* 0x000e700000209400 */
[----:B-1----:R-:W3:Y:S02]  /*0940*/  MUFU.RCP R3, R3 ;  /* 0x0000000300037308 */ /* 0x002ee40000001000 */
[----:B---3--:R-:W-:-:S02]  /*0950*/  IADD3 R12, PT, PT, R3, 0xffffffe, RZ ;  /* 0x0ffffffe030c7810 */ /* 0x008fc40007ffe0ff */
[----:B------:R-:W1:Y:S04]  /*0960*/  LDC R3, c[0x0][0x3b4] ;  /* 0x0000ed00ff037b82 */ /* 0x000e680000000800 */
[----:B------:R2:W3:Y:S02]  /*0970*/  F2I.FTZ.U32.TRUNC.NTZ R13, R12 ;  /* 0x0000000c000d7305 */ /* 0x0004e4000021f000 */
[----:B--2---:R-:W-:Y:S02]  /*0980*/  HFMA2 R12, -RZ, RZ, 0, 0 ;  /* 0x00000000ff0c7431 */ /* 0x004fe400000001ff */
[----:B---3--:R-:W-:-:S04]  /*0990*/  IMAD.MOV R0, RZ, RZ, -R13 ;  /* 0x000000ffff007224 */ /* 0x008fc800078e0a0d */
[----:B------:R-:W-:Y:S01]  /*09a0*/  IMAD R15, R0, R19, RZ ;  /* 0x00000013000f7224 */ /* 0x000fe200078e02ff */
[----:B------:R-:W-:-:S03]  /*09b0*/  LEA.HI R0, R18, 0x1, RZ, 0x1b ;  /* 0x0000000112007811 */ /* 0x000fc600078fd8ff */
[----:B------:R-:W-:Y:S01]  /*09c0*/  IMAD.HI.U32 R16, R13, R15, R12 ;  /* 0x0000000f0d107227 */ /* 0x000fe200078e000c */
[----:B0-----:R-:W-:-:S07]  /*09d0*/  LOP3.LUT R21, R0, 0x3, RZ, 0xc0, !PT ;  /* 0x0000000300157812 */ /* 0x001fce00078ec0ff */
.L_x_13:
[----:B0-----:R-:W-:Y:S01]  /*09e0*/  IABS R13, R4 ;  /* 0x00000004000d7213 */ /* 0x001fe20000000000 */
[----:B------:R-:W-:Y:S01]  /*09f0*/  BSSY.RECONVERGENT B2, `(.L_x_10) ;  /* 0x0000040000027945 */ /* 0x000fe20003800200 */
[----:B-1----:R-:W-:Y:S02]  /*0a00*/  IABS R15, R3 ;  /* 0x00000003000f7213 */ /* 0x002fe40000000000 */
[----:B------:R-:W-:Y:S01]  /*0a10*/  IADD3 R6, PT, PT, R6, 0x1, RZ ;  /* 0x0000000106067810 */ /* 0x000fe20007ffe0ff */
[----:B------:R-:W-:-:S05]  /*0a20*/  IMAD.HI.U32 R0, R16, R13, RZ ;  /* 0x0000000d10007227 */ /* 0x000fca00078e00ff */
[----:B------:R-:W-:-:S05]  /*0a30*/  IADD3 R12, PT, PT, -R0, RZ, RZ ;  /* 0x000000ff000c7210 */ /* 0x000fca0007ffe1ff */
[----:B------:R-:W-:-:S05]  /*0a40*/  IMAD R12, R15, R12, R13 ;  /* 0x0000000c0f0c7224 */ /* 0x000fca00078e020d */
[----:B------:R-:W-:-:S13]  /*0a50*/  ISETP.GT.U32.AND P1, PT, R19, R12, PT ;  /* 0x0000000c1300720c */ /* 0x000fda0003f24070 */
[----:B------:R-:W-:Y:S01]  /*0a60*/  @!P1 IMAD.IADD R12, R12, 0x1, -R15 ;  /* 0x000000010c0c9824 */ /* 0x000fe200078e0a0f */
[----:B------:R-:W-:Y:S02]  /*0a70*/  @!P1 IADD3 R0, PT, PT, R0, 0x1, RZ ;  /* 0x0000000100009810 */ /* 0x000fe40007ffe0ff */
[----:B------:R-:W-:Y:S02]  /*0a80*/  ISETP.NE.AND P1, PT, R3, RZ, PT ;  /* 0x000000ff0300720c */ /* 0x000fe40003f25270 */
[----:B------:R-:W-:Y:S02]  /*0a90*/  ISETP.GE.U32.AND P0, PT, R12, R19, PT ;  /* 0x000000130c00720c */ /* 0x000fe40003f06070 */
[----:B------:R-:W-:-:S04]  /*0aa0*/  LOP3.LUT R12, R4, R3, RZ, 0x3c, !PT ;  /* 0x00000003040c7212 */ /* 0x000fc800078e3cff */
[----:B------:R-:W-:-:S07]  /*0ab0*/  ISETP.GE.AND P2, PT, R12, RZ, PT ;  /* 0x000000ff0c00720c */ /* 0x000fce0003f46270 */
[----:B------:R-:W-:-:S05]  /*0ac0*/  @P0 VIADD R0, R0, 0x1 ;  /* 0x0000000100000836 */ /* 0x000fca0000000000 */
[----:B------:R-:W-:Y:S01]  /*0ad0*/  MOV R20, R0 ;  /* 0x0000000000147202 */ /* 0x000fe20000000f00 */
[----:B------:R-:W-:-:S04]  /*0ae0*/  IMAD.MOV.U32 R0, RZ, RZ, R24 ;  /* 0x000000ffff007224 */ /* 0x000fc800078e0018 */
[----:B------:R-:W-:Y:S01]  /*0af0*/  @!P2 IMAD.MOV R20, RZ, RZ, -R20 ;  /* 0x000000ffff14a224 */ /* 0x000fe200078e0a14 */
[----:B------:R-:W-:Y:S02]  /*0b00*/  @!P1 LOP3.LUT R20, RZ, R3, RZ, 0x33, !PT ;  /* 0x00000003ff149212 */ /* 0x000fe400078e33ff */
[----:B------:R-:W-:Y:S02]  /*0b10*/  ISETP.NE.AND P2, PT, R6, R21, PT ;  /* 0x000000150600720c */ /* 0x000fe40003f45270 */
[----:B------:R-:W-:Y:S01]  /*0b20*/  IADD3 R17, PT, PT, R20, R67, RZ ;  /* 0x0000004314117210 */ /* 0x000fe20007ffe0ff */
[----:B------:R-:W-:-:S03]  /*0b30*/  IMAD.MOV R12, RZ, RZ, -R20 ;  /* 0x000000ffff0c7224 */ /* 0x000fc600078e0a14 */
[----:B------:R-:W-:Y:S01]  /*0b40*/  ISETP.GE.AND P0, PT, R17, R0, PT ;  /* 0x000000001100720c */ /* 0x000fe20003f06270 */
[----:B------:R-:W-:-:S12]  /*0b50*/  IMAD R22, R3, R12, R4 ;  /* 0x0000000c03167224 */ /* 0x000fd800078e0204 */
[----:B------:R-:W-:Y:S05]  /*0b60*/  @!P0 BRA `(.L_x_11) ;  /* 0x0000000000348947 */ /* 0x000fea0003800000 */
[----:B------:R-:W0:Y:S01]  /*0b70*/  S2UR UR7, SR_CgaCtaId ;  /* 0x00000000000779c3 */ /* 0x000e220000008800 */
[----:B------:R-:W-:Y:S02]  /*0b80*/  UMOV UR6, 0x400 ;  /* 0x0000040000067882 */ /* 0x000fe40000000000 */
[----:B------:R-:W-:Y:S02]  /*0b90*/  UIADD3 UR4, UPT, UPT, UR6, 0x2000, URZ ;  /* 0x0000200006047890 */ /* 0x000fe4000fffe0ff */
[----:B------:R-:W-:Y:S02]  /*0ba0*/  UIADD3 UR6, UPT, UPT, UR6, 0x4000, URZ ;  /* 0x0000400006067890 */ /* 0x000fe4000fffe0ff */
[----:B0-----:R-:W-:Y:S02]  /*0bb0*/  ULEA UR4, UR7, UR4, 0x18 ;  /* 0x0000000407047291 */ /* 0x001fe4000f8ec0ff */
[----:B------:R-:W-:-:S04]  /*0bc0*/  ULEA UR6, UR7, UR6, 0x18 ;  /* 0x0000000607067291 */ /* 0x000fc8000f8ec0ff */
[C---:B------:R-:W-:Y:S02]  /*0bd0*/  LEA R12, R20.reuse, UR4, 0x8 ;  /* 0x00000004140c7c11 */ /* 0x040fe4000f8e40ff */
[----:B------:R-:W-:Y:S02]  /*0be0*/  LEA R13, R20, UR6, 0x8 ;  /* 0x00000006140d7c11 */ /* 0x000fe4000f8e40ff */
[----:B------:R-:W-:-:S03]  /*0bf0*/  LEA R12, R22, R12, 0x2 ;  /* 0x0000000c160c7211 */ /* 0x000fc600078e10ff */
[----:B------:R-:W-:Y:S02]  /*0c00*/  IMAD R13, R22, 0x4, R13 ;  /* 0x00000004160d7824 */ /* 0x000fe400078e020d */
[----:B------:R0:W-:Y:S04]  /*0c10*/  STS [R12], RZ ;  /* 0x000000ff0c007388 */ /* 0x0001e80000000800 */
[----:B------:R0:W-:Y:S01]  /*0c20*/  STS [R13], RZ ;  /* 0x000000ff0d007388 */ /* 0x0001e20000000800 */
[----:B------:R-:W-:Y:S05]  /*0c30*/  BRA `(.L_x_12) ;  /* 0x00000000006c7947 */ /* 0x000fea0003800000 */
.L_x_11:
[----:B------:R-:W-:Y:S01]  /*0c40*/  SHF.R.S32.HI R12, RZ, 0x1f, R17 ;  /* 0x0000001fff0c7819 */ /* 0x000fe20000011411 */
[----:B------:R-:W-:-:S04]  /*0c50*/  IMAD.MOV.U32 R13, RZ, RZ, RZ ;  /* 0x000000ffff0d7224 */ /* 0x000fc800078e00ff */
[----:B------:R-:W-:Y:S01]  /*0c60*/  IMAD R14, R12, R3, RZ ;  /* 0x000000030c0e7224 */ /* 0x000fe200078e02ff */
[----:B------:R-:W-:-:S05]  /*0c70*/  MOV R12, R22 ;  /* 0x00000016000c7202 */ /* 0x000fca0000000f00 */
[----:B------:R-:W-:-:S04]  /*0c80*/  IMAD.WIDE.U32 R12, R17, R3, R12 ;  /* 0x00000003110c7225 */ /* 0x000fc800078e000c */
[----:B------:R-:W-:Y:S01]  /*0c90*/  IMAD R17, R17, R5, R14 ;  /* 0x0000000511117224 */ /* 0x000fe200078e020e */
[----:B------:R-:W-:-:S03]  /*0ca0*/  SHF.L.U32 R15, R12, 0x2, RZ ;  /* 0x000000020c0f7819 */ /* 0x000fc600000006ff */
[----:B------:R-:W-:Y:S01]  /*0cb0*/  IMAD.IADD R13, R13, 0x1, R17 ;  /* 0x000000010d0d7824 */ /* 0x000fe200078e0211 */
[----:B------:R-:W-:-:S04]  /*0cc0*/  IADD3 R14, P0, PT, R15, UR10, RZ ;  /* 0x0000000a0f0e7c10 */ /* 0x000fc8000ff1e0ff */
[----:B------:R-:W-:Y:S02]  /*0cd0*/  SHF.L.U64.HI R13, R12, 0x2, R13 ;  /* 0x000000020c0d7819 */ /* 0x000fe4000001020d */
[----:B------:R-:W-:Y:S02]  /*0ce0*/  IADD3 R12, P1, PT, R15, UR12, RZ ;  /* 0x0000000c0f0c7c10 */ /* 0x000fe4000ff3e0ff */
[C---:B------:R-:W-:Y:S02]  /*0cf0*/  IADD3.X R15, PT, PT, R13.reuse, UR11, RZ, P0, !PT ;  /* 0x0000000b0d0f7c10 */ /* 0x040fe400087fe4ff */
[----:B------:R-:W-:-:S03]  /*0d00*/  IADD3.X R13, PT, PT, R13, UR13, RZ, P1, !PT ;  /* 0x0000000d0d0d7c10 */ /* 0x000fc60008ffe4ff */
[----:B------:R-:W2:Y:S04]  /*0d10*/  LDG.E.CONSTANT R14, desc[UR8][R14.64] ;  /* 0x000000080e0e7981 */ /* 0x000ea8000c1e9900 */
[----:B------:R-:W3:Y:S01]  /*0d20*/  LDG.E.CONSTANT R12, desc[UR8][R12.64] ;  /* 0x000000080c0c7981 */ /* 0x000ee2000c1e9900 */
[----:B------:R-:W0:Y:S01]  /*0d30*/  S2UR UR7, SR_CgaCtaId ;  /* 0x00000000000779c3 */ /* 0x000e220000008800 */
[----:B------:R-:W-:Y:S02]  /*0d40*/  UMOV UR4, 0x400 ;  /* 0x0000040000047882 */ /* 0x000fe40000000000 */
[----:B------:R-:W-:Y:S02]  /*0d50*/  UIADD3 UR6, UPT, UPT, UR4, 0x2000, URZ ;  /* 0x0000200004067890 */ /* 0x000fe4000fffe0ff */
[----:B------:R-:W-:-:S02]  /*0d60*/  UIADD3 UR4, UPT, UPT, UR4, 0x4000, URZ ;  /* 0x0000400004047890 */ /* 0x000fc4000fffe0ff */
[----:B0-----:R-:W-:Y:S02]  /*0d70*/  ULEA UR6, UR7, UR6, 0x18 ;  /* 0x0000000607067291 */ /* 0x001fe4000f8ec0ff */
[----:B------:R-:W-:-:S04]  /*0d80*/  ULEA UR4, UR7, UR4, 0x18 ;  /* 0x0000000407047291 */ /* 0x000fc8000f8ec0ff */
[C---:B------:R-:W-:Y:S02]  /*0d90*/  LEA R17, R20.reuse, UR6, 0x8 ;  /* 0x0000000614117c11 */ /* 0x040fe4000f8e40ff */
[----:B------:R-:W-:Y:S02]  /*0da0*/  LEA R23, R20, UR4, 0x8 ;  /* 0x0000000414177c11 */ /* 0x000fe4000f8e40ff */
[----:B------:R-:W-:-:S03]  /*0db0*/  LEA R17, R22, R17, 0x2 ;  /* 0x0000001116117211 */ /* 0x000fc600078e10ff */
[----:B------:R-:W-:Y:S02]  /*0dc0*/  IMAD R23, R22, 0x4, R23 ;  /* 0x0000000416177824 */ /* 0x000fe400078e0217 */
[----:B--2---:R1:W-:Y:S04]  /*0dd0*/  STS [R17], R14 ;  /* 0x0000000e11007388 */ /* 0x0043e80000000800 */
[----:B---3--:R1:W-:Y:S02]  /*0de0*/  STS [R23], R12 ;  /* 0x0000000c17007388 */ /* 0x0083e40000000800 */
.L_x_12:
[----:B------:R-:W-:Y:S05]  /*0df0*/  BSYNC.RECONVERGENT B2 ;  /* 0x0000000000027941 */ /* 0x000fea0003800200 */
.L_x_10:
[----:B------:R-:W-:Y:S01]  /*0e00*/  IADD3 R4, PT, PT, R4, 0x20, RZ ;  /* 0x0000002004047810 */ /* 0x000fe20007ffe0ff */
[----:B------:R-:W-:Y:S06]  /*0e10*/  @P2 BRA `(.L_x_13) ;  /* 0xfffffff800f02947 */ /* 0x000fec000383ffff */
.L_x_9:
[----:B------:R-:W-:Y:S05]  /*0e20*/  BSYNC.RECONVERGENT B1 ;  /* 0x0000000000017941 */ /* 0x000fea0003800200 */
.L_x_8:
[----:B------:R-:W-:-:S13]  /*0e30*/  ISETP.GE.U32.AND P0, PT, R18, 0x60, PT ;  /* 0x000000601200780c */ /* 0x000fda0003f06070 */
[----:B------:R-:W-:Y:S05]  /*0e40*/  @!P0 BRA `(.L_x_7) ;  /* 0x0000000c00a08947 */ /* 0x000fea0003800000 */
[----:B0-----:R-:W-:Y:S01]  /*0e50*/  IABS R13, R3 ;  /* 0x00000003000d7213 */ /* 0x001fe20000000000 */
[----:B------:R-:W0:Y:S01]  /*0e60*/  LDC R0, c[0x0][0x3b0] ;  /* 0x0000ec00ff007b82 */ /* 0x000e220000000800 */
[----:B-1----:R-:W-:Y:S02]  /*0e70*/  IMAD.MOV.U32 R14, RZ, RZ, RZ ;  /* 0x000000ffff0e7224 */ /* 0x002fe400078e00ff */
[----:B------:R-:W1:Y:S05]  /*0e80*/  I2F.RP R6, R13 ;  /* 0x0000000d00067306 */ /* 0x000e6a0000209400 */
[----:B------:R-:W2:Y:S03]  /*0e90*/  LDC R3, c[0x0][0x3b4] ;  /* 0x0000ed00ff037b82 */ /* 0x000ea60000000800 */
[----:B-1----:R-:W3:Y:S02]  /*0ea0*/  MUFU.RCP R6, R6 ;  /* 0x0000000600067308 */ /* 0x002ee40000001000 */
[----:B---3--:R-:W-:-:S06]  /*0eb0*/  VIADD R15, R6, 0xffffffe ;  /* 0x0ffffffe060f7836 */ /* 0x008fcc0000000000 */
[----:B------:R-:W1:Y:S02]  /*0ec0*/  F2I.FTZ.U32.TRUNC.NTZ R15, R15 ;  /* 0x0000000f000f7305 */ /* 0x000e64000021f000 */
[----:B-1----:R-:W-:-:S05]  /*0ed0*/  IADD3 R12, PT, PT, RZ, -R15, RZ ;  /* 0x8000000fff0c7210 */ /* 0x002fca0007ffe0ff */
[----:B------:R-:W-:-:S04]  /*0ee0*/  IMAD R17, R12, R13, RZ ;  /* 0x0000000d0c117224 */ /* 0x000fc800078e02ff */
[----:B0-2---:R-:W-:-:S07]  /*0ef0*/  IMAD.HI.U32 R14, R15, R17, R14 ;  /* 0x000000110f0e7227 */ /* 0x005fce00078e000e */
.L_x_23:
[----:B0-----:R-:W-:Y:S01]  /*0f00*/  IABS R15, R4 ;  /* 0x00000004000f7213 */ /* 0x001fe20000000000 */
[----:B------:R-:W-:Y:S01]  /*0f10*/  BSSY.RECONVERGENT B1, `(.L_x_14) ;  /* 0x0000041000017945 */ /* 0x000fe20003800200 */
[----:B------:R-:W-:-:S03]  /*0f20*/  IABS R16, R3 ;  /* 0x0000000300107213 */ /* 0x000fc60000000000 */
[----:B------:R-:W-:-:S05]  /*0f30*/  IMAD.HI.U32 R14, R14, R15, RZ ;  /* 0x0000000f0e0e7227 */ /* 0x000fca00078e00ff */
[----:B------:R-:W-:-:S05]  /*0f40*/  IADD3 R6, PT, PT, -R14, RZ, RZ ;  /* 0x000000ff0e067210 */ /* 0x000fca0007ffe1ff */
[----:B------:R-:W-:Y:S01]  /*0f50*/  IMAD R6, R16, R6, R15 ;  /* 0x0000000610067224 */ /* 0x000fe200078e020f */
[----:B------:R-:W-:-:S04]  /*0f60*/  LOP3.LUT R15, RZ, R3, RZ, 0x33, !PT ;  /* 0x00000003ff0f7212 */ /* 0x000fc800078e33ff */
[----:B------:R-:W-:-:S13]  /*0f70*/  ISETP.GT.U32.AND P1, PT, R13, R6, PT ;  /* 0x000000060d00720c */ /* 0x000fda0003f24070 */
[----:B------:R-:W-:Y:S01]  /*0f80*/  @!P1 IMAD.IADD R6, R6, 0x1, -R16 ;  /* 0x0000000106069824 */ /* 0x000fe200078e0a10 */
[----:B------:R-:W-:-:S04]  /*0f90*/  @!P1 IADD3 R14, PT, PT, R14, 0x1, RZ ;  /* 0x000000010e0e9810 */ /* 0x000fc80007ffe0ff */
[----:B------:R-:W-:Y:S02]  /*0fa0*/  ISETP.GE.U32.AND P0, PT, R6, R13, PT ;  /* 0x0000000d0600720c */ /* 0x000fe40003f06070 */
[----:B------:R-:W-:-:S04]  /*0fb0*/  LOP3.LUT R6, R4, R3, RZ, 0x3c, !PT ;  /* 0x0000000304067212 */ /* 0x000fc800078e3cff */
[----:B------:R-:W-:-:S07]  /*0fc0*/  ISETP.GE.AND P2, PT, R6, RZ, PT ;  /* 0x000000ff0600720c */ /* 0x000fce0003f46270 */
[----:B------:R-:W-:Y:S01]  /*0fd0*/  @P0 VIADD R14, R14, 0x1 ;  /* 0x000000010e0e0836 */ /* 0x000fe20000000000 */
[----:B------:R-:W-:-:S05]  /*0fe0*/  ISETP.NE.AND P0, PT, R3, RZ, PT ;  /* 0x000000ff0300720c */ /* 0x000fca0003f05270 */
[----:B------:R-:W-:-:S04]  /*0ff0*/  @!P2 IADD3 R14, PT, PT, -R14, RZ, RZ ;  /* 0x000000ff0e0ea210 */ /* 0x000fc80007ffe1ff */
[----:B--2---:R-:W-:-:S04]  /*1000*/  SEL R23, R15, R14, !P0 ;  /* 0x0000000e0f177207 */ /* 0x004fc80004000000 */
[C---:B------:R-:W-:Y:S01]  /*1010*/  IADD3 R6, PT, PT, -R23.reuse, RZ, RZ ;  /* 0x000000ff17067210 */ /* 0x040fe20007ffe1ff */
[----:B----4-:R-:W-:-:S04]  /*1020*/  IMAD.IADD R17, R23, 0x1, R67 ;  /* 0x0000000117117824 */ /* 0x010fc800078e0243 */
[----:B------:R-:W-:Y:S01]  /*1030*/  IMAD R22, R3, R6, R4 ;  /* 0x0000000603167224 */ /* 0x000fe200078e0204 */
[----:B------:R-:W-:-:S13]  /*1040*/  ISETP.GE.AND P1, PT, R17, R0, PT ;  /* 0x000000001100720c */ /* 0x000fda0003f26270 */
[----:B-1-3--:R-:W-:Y:S05]  /*1050*/  @P1 BRA `(.L_x_15) ;  /* 0x0000000000781947 */ /* 0x00afea0003800000 */
[----:B------:R-:W-:Y:S01]  /*1060*/  HFMA2 R13, -RZ, RZ, 0, 0 ;  /* 0x00000000ff0d7431 */ /* 0x000fe200000001ff */
[----:B------:R-:W-:Y:S01]  /*1070*/  SHF.R.S32.HI R6, RZ, 0x1f, R17 ;  /* 0x0000001fff067819 */ /* 0x000fe20000011411 */
[----:B------:R-:W-:-:S04]  /*1080*/  IMAD.MOV.U32 R12, RZ, RZ, R22 ;  /* 0x000000ffff0c7224 */ /* 0x000fc800078e0016 */
[-C--:B------:R-:W-:Y:S02]  /*1090*/  IMAD R6, R6, R3.reuse, RZ ;  /* 0x0000000306067224 */ /* 0x080fe400078e02ff */
[----:B------:R-:W-:-:S04]  /*10a0*/  IMAD.WIDE.U32 R12, R17, R3, R12 ;  /* 0x00000003110c7225 */ /* 0x000fc800078e000c */
[----:B------:R-:W-:Y:S02]  /*10b0*/  IMAD R17, R17, R5, R6 ;  /* 0x0000000511117224 */ /* 0x000fe400078e0206 */
[----:B------:R-:W-:-:S03]  /*10c0*/  IMAD.SHL.U32 R20, R12, 0x4, RZ ;  /* 0x000000040c147824 */ /* 0x000fc600078e00ff */
[----:B------:R-:W-:Y:S02]  /*10d0*/  IADD3 R13, PT, PT, R13, R17, RZ ;  /* 0x000000110d0d7210 */ /* 0x000fe40007ffe0ff */
[----:B------:R-:W-:Y:S02]  /*10e0*/  IADD3 R18, P1, PT, R20, UR14, RZ ;  /* 0x0000000e14127c10 */ /* 0x000fe4000ff3e0ff */
        /* <DEDUP_REMOVED lines=12> */
[----:B------:R-:W-:Y:S02]  /*11b0*/  IMAD.U32 R12, RZ, RZ, UR6 ;  /* 0x00000006ff0c7e24 */ /* 0x000fe4000f8e00ff */
[----:B------:R-:W-:Y:S02]  /*11c0*/  MOV R6, UR4 ;  /* 0x0000000400067c02 */ /* 0x000fe40008000f00 */
[C---:B------:R-:W-:Y:S02]  /*11d0*/  IMAD R13, R23.reuse, 0x100, R12 ;  /* 0x00000100170d7824 */ /* 0x040fe400078e020c */
[----:B------:R-:W-:Y:S02]  /*11e0*/  LEA R14, R23, R6, 0x8 ;  /* 0x00000006170e7211 */ /* 0x000fe400078e40ff */
[C---:B------:R-:W-:Y:S02]  /*11f0*/  IMAD R13, R22.reuse, 0x4, R13 ;  /* 0x00000004160d7824 */ /* 0x040fe400078e020d */
[----:B------:R-:W-:-:S03]  /*1200*/  LEA R17, R22, R14, 0x2 ;  /* 0x0000000e16117211 */ /* 0x000fc600078e10ff */
[----:B--2---:R0:W-:Y:S04]  /*1210*/  STS [R13], R18 ;  /* 0x000000120d007388 */ /* 0x0041e80000000800 */
[----:B---3--:R0:W-:Y:S01]  /*1220*/  STS [R17], R20 ;  /* 0x0000001411007388 */ /* 0x0081e20000000800 */
[----:B------:R-:W-:Y:S05]  /*1230*/  BRA `(.L_x_16) ;  /* 0x0000000000387947 */ /* 0x000fea0003800000 */
.L_x_15:
[----:B------:R-:W0:Y:S01]  /*1240*/  S2UR UR7, SR_CgaCtaId ;  /* 0x00000000000779c3 */ /* 0x000e220000008800 */
[----:B------:R-:W-:Y:S02]  /*1250*/  UMOV UR4, 0x400 ;  /* 0x0000040000047882 */ /* 0x000fe40000000000 */
[----:B------:R-:W-:Y:S02]  /*1260*/  UIADD3 UR6, UPT, UPT, UR4, 0x2000, URZ ;  /* 0x0000200004067890 */ /* 0x000fe4000fffe0ff */
[----:B------:R-:W-:Y:S02]  /*1270*/  UIADD3 UR4, UPT, UPT, UR4, 0x4000, URZ ;  /* 0x0000400004047890 */ /* 0x000fe4000fffe0ff */
        /* <DEDUP_REMOVED lines=8> */
[----:B------:R1:W-:Y:S04]  /*1300*/  STS [R13], RZ ;  /* 0x000000ff0d007388 */ /* 0x0003e80000000800 */
[----:B------:R1:W-:Y:S02]  /*1310*/  STS [R23], RZ ;  /* 0x000000ff17007388 */ /* 0x0003e40000000800 */
.L_x_16:
[----:B------:R-:W-:Y:S05]  /*1320*/  BSYNC.RECONVERGENT B1 ;  /* 0x0000000000017941 */ /* 0x000fea0003800200 */
.L_x_14:
[----:B01----:R-:W0:Y:S01]  /*1330*/  I2F.RP R13, R16 ;  /* 0x00000010000d7306 */ /* 0x003e220000209400 */
[C---:B------:R-:W-:Y:S01]  /*1340*/  VIADD R24, R4.reuse, 0x20 ;  /* 0x0000002004187836 */ /* 0x040fe20000000000 */
[C---:B------:R-:W-:Y:S01]  /*1350*/  IADD3 R28, PT, PT, R4.reuse, 0x60, RZ ;  /* 0x00000060041c7810 */ /* 0x040fe20007ffe0ff */
[----:B------:R-:W-:Y:S01]  /*1360*/  BSSY.RECONVERGENT B1, `(.L_x_17) ;  /* 0x000005f000017945 */ /* 0x000fe20003800200 */
[----:B------:R-:W-:Y:S02]  /*1370*/  IADD3 R26, PT, PT, R4, 0x40, RZ ;  /* 0x00000040041a7810 */ /* 0x000fe40007ffe0ff */
[----:B------:R-:W-:Y:S02]  /*1380*/  IABS R25, R28 ;  /* 0x0000001c00197213 */ /* 0x000fe40000000000 */
[----:B------:R-:W-:Y:S01]  /*1390*/  IABS R23, R26 ;  /* 0x0000001a00177213 */ /* 0x000fe20000000000 */
[----:B0-----:R-:W0:Y:S02]  /*13a0*/  MUFU.RCP R13, R13 ;  /* 0x0000000d000d7308 */ /* 0x001e240000001000 */
[----:B0-----:R-:W-:Y:S01]  /*13b0*/  VIADD R18, R13, 0xffffffe ;  /* 0x0ffffffe0d127836 */ /* 0x001fe20000000000 */
[----:B------:R-:W-:-:S05]  /*13c0*/  IABS R13, R24 ;  /* 0x00000018000d7213 */ /* 0x000fca0000000000 */
[----:B------:R0:W1:Y:S02]  /*13d0*/  F2I.FTZ.U32.TRUNC.NTZ R19, R18 ;  /* 0x0000001200137305 */ /* 0x000064000021f000 */
[----:B0-----:R-:W-:Y:S01]  /*13e0*/  IMAD.MOV.U32 R18, RZ, RZ, RZ ;  /* 0x000000ffff127224 */ /* 0x001fe200078e00ff */
[----:B-1----:R-:W-:-:S05]  /*13f0*/  IADD3 R17, PT, PT, RZ, -R19, RZ ;  /* 0x80000013ff117210 */ /* 0x002fca0007ffe0ff */
[----:B------:R-:W-:-:S04]  /*1400*/  IMAD R17, R17, R16, RZ ;  /* 0x0000001011117224 */ /* 0x000fc800078e02ff */
[----:B------:R-:W-:-:S06]  /*1410*/  IMAD.HI.U32 R14, R19, R17, R18 ;  /* 0x00000011130e7227 */ /* 0x000fcc00078e0012 */
[----:B------:R-:W-:-:S04]  /*1420*/  IMAD.HI.U32 R17, R14, R13, RZ ;  /* 0x0000000d0e117227 */ /* 0x000fc800078e00ff */
[----:B------:R-:W-:Y:S02]  /*1430*/  IMAD.MOV R18, RZ, RZ, -R17 ;  /* 0x000000ffff127224 */ /* 0x000fe400078e0a11 */
[----:B------:R-:W-:-:S04]  /*1440*/  IMAD.HI.U32 R21, R14, R25, RZ ;  /* 0x000000190e157227 */ /* 0x000fc800078e00ff */
[----:B------:R-:W-:Y:S01]  /*1450*/  IMAD R18, R16, R18, R13 ;  /* 0x0000001210127224 */ /* 0x000fe200078e020d */
[----:B------:R-:W-:Y:S01]  /*1460*/  MOV R13, R16 ;  /* 0x00000010000d7202 */ /* 0x000fe20000000f00 */
[----:B------:R-:W-:Y:S01]  /*1470*/  IMAD.HI.U32 R19, R14, R23, RZ ;  /* 0x000000170e137227 */ /* 0x000fe200078e00ff */
[----:B------:R-:W-:Y:S02]  /*1480*/  IADD3 R22, PT, PT, -R21, RZ, RZ ;  /* 0x000000ff15167210 */ /* 0x000fe40007ffe1ff */
[----:B------:R-:W-:Y:S01]  /*1490*/  ISETP.GT.U32.AND P2, PT, R13, R18, PT ;  /* 0x000000120d00720c */ /* 0x000fe20003f44070 */
[----:B------:R-:W-:Y:S02]  /*14a0*/  IMAD.MOV R20, RZ, RZ, -R19 ;  /* 0x000000ffff147224 */ /* 0x000fe400078e0a13 */
[C---:B------:R-:W-:Y:S02]  /*14b0*/  IMAD R22, R16.reuse, R22, R25 ;  /* 0x0000001610167224 */ /* 0x040fe400078e0219 */
[----:B------:R-:W-:-:S03]  /*14c0*/  IMAD R20, R16, R20, R23 ;  /* 0x0000001410147224 */ /* 0x000fc600078e0217 */
[C---:B------:R-:W-:Y:S02]  /*14d0*/  ISETP.GT.U32.AND P1, PT, R13.reuse, R22, PT ;  /* 0x000000160d00720c */ /* 0x040fe40003f24070 */
[----:B------:R-:W-:-:S03]  /*14e0*/  ISETP.GT.U32.AND P5, PT, R13, R20, PT ;  /* 0x000000140d00720c */ /* 0x000fc60003fa4070 */
[----:B------:R-:W-:Y:S01]  /*14f0*/  @!P2 IMAD.IADD R18, R18, 0x1, -R16 ;  /* 0x000000011212a824 */ /* 0x000fe200078e0a10 */
[----:B------:R-:W-:-:S04]  /*1500*/  @!P2 IADD3 R17, PT, PT, R17, 0x1, RZ ;  /* 0x000000011111a810 */ /* 0x000fc80007ffe0ff */
[----:B------:R-:W-:Y:S02]  /*1510*/  ISETP.GE.U32.AND P6, PT, R18, R13, PT ;  /* 0x0000000d1200720c */ /* 0x000fe40003fc6070 */
[----:B------:R-:W-:Y:S01]  /*1520*/  LOP3.LUT R18, R24, R3, RZ, 0x3c, !PT ;  /* 0x0000000318127212 */ /* 0x000fe200078e3cff */
[----:B------:R-:W-:Y:S02]  /*1530*/  @!P1 IMAD.IADD R22, R22, 0x1, -R16 ;  /* 0x0000000116169824 */ /* 0x000fe400078e0a10 */
[----:B------:R-:W-:Y:S01]  /*1540*/  @!P5 IADD3 R20, PT, PT, R20, -R16, RZ ;  /* 0x800000101414d210 */ /* 0x000fe20007ffe0ff */
[----:B------:R-:W-:Y:S01]  /*1550*/  @!P1 VIADD R21, R21, 0x1 ;  /* 0x0000000115159836 */ /* 0x000fe20000000000 */
[----:B------:R-:W-:Y:S02]  /*1560*/  ISETP.GE.AND P4, PT, R18, RZ, PT ;  /* 0x000000ff1200720c */ /* 0x000fe40003f86270 */
[-C--:B------:R-:W-:Y:S02]  /*1570*/  ISETP.GE.U32.AND P3, PT, R20, R13.reuse, PT ;  /* 0x0000000d1400720c */ /* 0x080fe40003f66070 */
[----:B------:R-:W-:-:S02]  /*1580*/  ISETP.GE.U32.AND P2, PT, R22, R13, PT ;  /* 0x0000000d1600720c */ /* 0x000fc40003f46070 */
[----:B------:R-:W-:Y:S01]  /*1590*/  @P6 VIADD R17, R17, 0x1 ;  /* 0x0000000111116836 */ /* 0x000fe20000000000 */
[-C--:B------:R-:W-:Y:S02]  /*15a0*/  LOP3.LUT R16, R26, R3.reuse, RZ, 0x3c, !PT ;  /* 0x000000031a107212 */ /* 0x080fe400078e3cff */
[----:B------:R-:W-:Y:S02]  /*15b0*/  LOP3.LUT R18, R28, R3, RZ, 0x3c, !PT ;  /* 0x000000031c127212 */ /* 0x000fe400078e3cff */
[----:B------:R-:W-:Y:S02]  /*15c0*/  @!P5 IADD3 R19, PT, PT, R19, 0x1, RZ ;  /* 0x000000011313d810 */ /* 0x000fe40007ffe0ff */
[----:B------:R-:W-:Y:S02]  /*15d0*/  @!P4 IADD3 R17, PT, PT, -R17, RZ, RZ ;  /* 0x000000ff1111c210 */ /* 0x000fe40007ffe1ff */
[----:B------:R-:W-:Y:S01]  /*15e0*/  ISETP.GE.AND P6, PT, R16, RZ, PT ;  /* 0x000000ff1000720c */ /* 0x000fe20003fc6270 */
[----:B------:R-:W-:Y:S01]  /*15f0*/  @P3 VIADD R19, R19, 0x1 ;  /* 0x0000000113133836 */ /* 0x000fe20000000000 */
[----:B------:R-:W-:-:S02]  /*1600*/  SEL R31, R15, R17, !P0 ;  /* 0x000000110f1f7207 */ /* 0x000fc40004000000 */
[----:B------:R-:W-:Y:S02]  /*1610*/  ISETP.GE.AND P5, PT, R18, RZ, PT ;  /* 0x000000ff1200720c */ /* 0x000fe40003fa6270 */
[----:B------:R-:W-:Y:S01]  /*1620*/  @P2 IADD3 R21, PT, PT, R21, 0x1, RZ ;  /* 0x0000000115152810 */ /* 0x000fe20007ffe0ff */
[C---:B------:R-:W-:Y:S01]  /*1630*/  IMAD.IADD R35, R31.reuse, 0x1, R67 ;  /* 0x000000011f237824 */ /* 0x040fe200078e0243 */
[----:B------:R-:W-:-:S04]  /*1640*/  IADD3 R16, PT, PT, -R31, RZ, RZ ;  /* 0x000000ff1f107210 */ /* 0x000fc80007ffe1ff */
[----:B------:R-:W-:Y:S01]  /*1650*/  ISETP.GE.AND P1, PT, R35, R0, PT ;  /* 0x000000002300720c */ /* 0x000fe20003f26270 */
[----:B------:R-:W-:Y:S01]  /*1660*/  IMAD R33, R3, R16, R24 ;  /* 0x0000001003217224 */ /* 0x000fe200078e0218 */
[----:B------:R-:W-:-:S03]  /*1670*/  @!P6 IADD3 R19, PT, PT, -R19, RZ, RZ ;  /* 0x000000ff1313e210 */ /* 0x000fc60007ffe1ff */
[----:B------:R-:W-:Y:S01]  /*1680*/  @!P5 IMAD.MOV R21, RZ, RZ, -R21 ;  /* 0x000000ffff15d224 */ /* 0x000fe200078e0a15 */
[----:B------:R-:W-:-:S04]  /*1690*/  SEL R17, R15, R19, !P0 ;  /* 0x000000130f117207 */ /* 0x000fc80004000000 */
[----:B------:R-:W-:Y:S01]  /*16a0*/  SEL R15, R15, R21, !P0 ;  /* 0x000000150f0f7207 */ /* 0x000fe20004000000 */
[C---:B------:R-:W-:Y:S01]  /*16b0*/  IMAD.IADD R37, R17.reuse, 0x1, R67 ;  /* 0x0000000111257824 */ /* 0x040fe200078e0243 */
[----:B------:R-:W-:Y:S01]  /*16c0*/  IADD3 R22, PT, PT, -R17, RZ, RZ ;  /* 0x000000ff11167210 */ /* 0x000fe20007ffe1ff */
[----:B------:R-:W-:Y:S01]  /*16d0*/  @P1 IMAD R16, R31, 0x100, R12 ;  /* 0x000001001f101824 */ /* 0x000fe200078e020c */
[----:B------:R-:W-:Y:S01]  /*16e0*/  IADD3 R18, PT, PT, R15, R67, RZ ;  /* 0x000000430f127210 */ /* 0x000fe20007ffe0ff */
[----:B------:R-:W-:Y:S01]  /*16f0*/  IMAD.MOV R20, RZ, RZ, -R15 ;  /* 0x000000ffff147224 */ /* 0x000fe200078e0a0f */
[----:B------:R-:W-:Y:S01]  /*1700*/  ISETP.GE.AND P0, PT, R37, R0, PT ;  /* 0x000000002500720c */ /* 0x000fe20003f06270 */
[----:B------:R-:W-:Y:S01]  /*1710*/  IMAD R22, R3, R22, R26 ;  /* 0x0000001603167224 */ /* 0x000fe200078e021a */
[----:B------:R-:W-:Y:S01]  /*1720*/  @P1 LEA R19, R33, R16, 0x2 ;  /* 0x0000001021131211 */ /* 0x000fe200078e10ff */
[----:B------:R-:W-:Y:S01]  /*1730*/  IMAD R16, R3, R20, R28 ;  /* 0x0000001403107224 */ /* 0x000fe200078e021c */
[----:B------:R-:W-:Y:S01]  /*1740*/  ISETP.GE.AND P2, PT, R18, R0, PT ;  /* 0x000000001200720c */ /* 0x000fe20003f46270 */
[----:B------:R-:W-:-:S02]  /*1750*/  @P1 IMAD R20, R31, 0x100, R6 ;  /* 0x000001001f141824 */ /* 0x000fc400078e0206 */
[----:B------:R0:W-:Y:S03]  /*1760*/  @P1 STS [R19], RZ ;  /* 0x000000ff13001388 */ /* 0x0001e60000000800 */
[----:B------:R-:W-:-:S03]  /*1770*/  @P1 LEA R20, R33, R20, 0x2 ;  /* 0x0000001421141211 */ /* 0x000fc600078e10ff */
[C---:B------:R-:W-:Y:S01]  /*1780*/  @P0 LEA R21, R17.reuse, R12, 0x8 ;  /* 0x0000000c11150211 */ /* 0x040fe200078e40ff */
[----:B------:R-:W-:Y:S01]  /*1790*/  @P0 IMAD R25, R17, 0x100, R6 ;  /* 0x0000010011190824 */ /* 0x000fe200078e0206 */
[----:B------:R0:W-:Y:S02]  /*17a0*/  @P1 STS [R20], RZ ;  /* 0x000000ff14001388 */ /* 0x0001e40000000800 */
[C---:B------:R-:W-:Y:S01]  /*17b0*/  @P2 IMAD R27, R15.reuse, 0x100, R12 ;  /* 0x000001000f1b2824 */ /* 0x040fe200078e020c */
[----:B------:R-:W-:Y:S01]  /*17c0*/  @P2 LEA R29, R15, R6, 0x8 ;  /* 0x000000060f1d2211 */ /* 0x000fe200078e40ff */
[C---:B------:R-:W-:Y:S01]  /*17d0*/  @P0 IMAD R23, R22.reuse, 0x4, R21 ;  /* 0x0000000416170824 */ /* 0x040fe200078e0215 */
[----:B------:R-:W-:Y:S01]  /*17e0*/  @P0 LEA R26, R22, R25, 0x2 ;  /* 0x00000019161a0211 */ /* 0x000fe200078e10ff */
[----:B------:R-:W-:Y:S06]  /*17f0*/  @P1 BRA `(.L_x_18) ;  /* 0x0000000000541947 */ /* 0x000fec0003800000 */
[----:B0-----:R-:W-:Y:S01]  /*1800*/  SHF.R.S32.HI R20, RZ, 0x1f, R35 ;  /* 0x0000001fff147819 */ /* 0x001fe20000011423 */
[----:B------:R-:W-:-:S04]  /*1810*/  HFMA2 R21, -RZ, RZ, 0, 0 ;  /* 0x00000000ff157431 */ /* 0x000fc800000001ff */
[----:B------:R-:W-:Y:S02]  /*1820*/  IMAD R24, R20, R3, RZ ;  /* 0x0000000314187224 */ /* 0x000fe400078e02ff */
[----:B------:R-:W-:Y:S02]  /*1830*/  IMAD.MOV.U32 R20, RZ, RZ, R33 ;  /* 0x000000ffff147224 */ /* 0x000fe400078e0021 */
[C---:B------:R-:W-:Y:S02]  /*1840*/  IMAD R25, R35.reuse, R5, R24 ;  /* 0x0000000523197224 */ /* 0x040fe400078e0218 */
[----:B------:R-:W-:-:S04]  /*1850*/  IMAD.WIDE.U32 R20, R35, R3, R20 ;  /* 0x0000000323147225 */ /* 0x000fc800078e0014 */
[----:B------:R-:W-:Y:S01]  /*1860*/  IMAD.SHL.U32 R19, R20, 0x4, RZ ;  /* 0x0000000414137824 */ /* 0x000fe200078e00ff */
[----:B------:R-:W-:-:S04]  /*1870*/  IADD3 R21, PT, PT, R21, R25, RZ ;  /* 0x0000001915157210 */ /* 0x000fc80007ffe0ff */
[C---:B------:R-:W-:Y:S02]  /*1880*/  IADD3 R24, P1, PT, R19.reuse, UR14, RZ ;  /* 0x0000000e13187c10 */ /* 0x040fe4000ff3e0ff */
[----:B------:R-:W-:Y:S02]  /*1890*/  SHF.L.U64.HI R21, R20, 0x2, R21 ;  /* 0x0000000214157819 */ /* 0x000fe40000010215 */
[----:B------:R-:W-:Y:S02]  /*18a0*/  IADD3 R20, P3, PT, R19, UR16, RZ ;  /* 0x0000001013147c10 */ /* 0x000fe4000ff7e0ff */
[C---:B------:R-:W-:Y:S02]  /*18b0*/  IADD3.X R25, PT, PT, R21.reuse, UR15, RZ, P1, !PT ;  /* 0x0000000f15197c10 */ /* 0x040fe40008ffe4ff */
[----:B------:R-:W-:-:S03]  /*18c0*/  IADD3.X R21, PT, PT, R21, UR17, RZ, P3, !PT ;  /* 0x0000001115157c10 */ /* 0x000fc60009ffe4ff */
[----:B------:R-:W2:Y:S04]  /*18d0*/  LDG.E.CONSTANT R24, desc[UR8][R24.64] ;  /* 0x0000000818187981 */ /* 0x000ea8000c1e9900 */
[----:B------:R-:W3:Y:S01]  /*18e0*/  LDG.E.CONSTANT R20, desc[UR8][R20.64] ;  /* 0x0000000814147981 */ /* 0x000ee2000c1e9900 */
[C---:B------:R-:W-:Y:S01]  /*18f0*/  IMAD R28, R31.reuse, 0x100, R12 ;  /* 0x000001001f1c7824 */ /* 0x040fe200078e020c */
[----:B------:R-:W-:-:S03]  /*1900*/  LEA R30, R31, R6, 0x8 ;  /* 0x000000061f1e7211 */ /* 0x000fc600078e40ff */
[C---:B------:R-:W-:Y:S01]  /*1910*/  IMAD R19, R33.reuse, 0x4, R28 ;  /* 0x0000000421137824 */ /* 0x040fe200078e021c */
[----:B------:R-:W-:-:S04]  /*1920*/  LEA R33, R33, R30, 0x2 ;  /* 0x0000001e21217211 */ /* 0x000fc800078e10ff */
[----:B--2---:R1:W-:Y:S04]  /*1930*/  STS [R19], R24 ;  /* 0x0000001813007388 */ /* 0x0043e80000000800 */
[----:B---3--:R1:W-:Y:S02]  /*1940*/  STS [R33], R20 ;  /* 0x0000001421007388 */ /* 0x0083e40000000800 */
.L_x_18:
[----:B------:R-:W-:Y:S05]  /*1950*/  BSYNC.RECONVERGENT B1 ;  /* 0x0000000000017941 */ /* 0x000fea0003800200 */
.L_x_17:
[----:B------:R2:W-:Y:S01]  /*1960*/  @P0 STS [R23], RZ ;  /* 0x000000ff17000388 */ /* 0x0005e20000000800 */
[----:B------:R-:W-:Y:S01]  /*1970*/  BSSY.RECONVERGENT B1, `(.L_x_19) ;  /* 0x0000019000017945 */ /* 0x000fe20003800200 */
[C---:B------:R-:W-:Y:S01]  /*1980*/  @P2 IMAD R27, R16.reuse, 0x4, R27 ;  /* 0x00000004101b2824 */ /* 0x040fe200078e021b */
[----:B------:R-:W-:Y:S01]  /*1990*/  @P2 LEA R29, R16, R29, 0x2 ;  /* 0x0000001d101d2211 */ /* 0x000fe200078e10ff */
[----:B------:R2:W-:Y:S01]  /*19a0*/  @P0 STS [R26], RZ ;  /* 0x000000ff1a000388 */ /* 0x0005e20000000800 */
[----:B------:R-:W-:Y:S05]  /*19b0*/  @P0 BRA `(.L_x_20) ;  /* 0x0000000000500947 */ /* 0x000fea0003800000 */
[----:B01----:R-:W-:Y:S01]  /*19c0*/  SHF.R.S32.HI R20, RZ, 0x1f, R37 ;  /* 0x0000001fff147819 */ /* 0x003fe20000011425 */
[----:B--2---:R-:W-:-:S04]  /*19d0*/  IMAD.MOV.U32 R23, RZ, RZ, RZ ;  /* 0x000000ffff177224 */ /* 0x004fc800078e00ff */
[-C--:B------:R-:W-:Y:S02]  /*19e0*/  IMAD R24, R20, R3.reuse, RZ ;  /* 0x0000000314187224 */ /* 0x080fe400078e02ff */
        /* <DEDUP_REMOVED lines=11> */
[C---:B------:R-:W-:Y:S01]  /*1aa0*/  LEA R19, R17.reuse, R12, 0x8 ;  /* 0x0000000c11137211 */ /* 0x040fe200078e40ff */
[----:B------:R-:W-:-:S03]  /*1ab0*/  IMAD R17, R17, 0x100, R6 ;  /* 0x0000010011117824 */ /* 0x000fc600078e0206 */
[C---:B------:R-:W-:Y:S01]  /*1ac0*/  LEA R19, R22.reuse, R19, 0x2 ;  /* 0x0000001316137211 */ /* 0x040fe200078e10ff */
[----:B------:R-:W-:-:S04]  /*1ad0*/  IMAD R17, R22, 0x4, R17 ;  /* 0x0000000416117824 */ /* 0x000fc800078e0211 */
[----:B--2---:R4:W-:Y:S04]  /*1ae0*/  STS [R19], R24 ;  /* 0x0000001813007388 */ /* 0x0049e80000000800 */
[----:B---3--:R4:W-:Y:S02]  /*1af0*/  STS [R17], R20 ;  /* 0x0000001411007388 */ /* 0x0089e40000000800 */
.L_x_20:
[----:B------:R-:W-:Y:S05]  /*1b00*/  BSYNC.RECONVERGENT B1 ;  /* 0x0000000000017941 */ /* 0x000fea0003800200 */
.L_x_19:
[----:B------:R3:W-:Y:S01]  /*1b10*/  @P2 STS [R27], RZ ;  /* 0x000000ff1b002388 */ /* 0x0007e20000000800 */
[----:B------:R-:W-:Y:S03]  /*1b20*/  BSSY.RECONVERGENT B1, `(.L_x_21) ;  /* 0x0000017000017945 */ /* 0x000fe60003800200 */
[----:B------:R3:W-:Y:S01]  /*1b30*/  @P2 STS [R29], RZ ;  /* 0x000000ff1d002388 */ /* 0x0007e20000000800 */
[----:B------:R-:W-:Y:S05]  /*1b40*/  @P2 BRA `(.L_x_22) ;  /* 0x0000000000502947 */ /* 0x000fea0003800000 */
[----:B01--4-:R-:W-:Y:S02]  /*1b50*/  SHF.R.S32.HI R20, RZ, 0x1f, R18 ;  /* 0x0000001fff147819 */ /* 0x013fe40000011412 */
[----:B------:R-:W-:-:S03]  /*1b60*/  MOV R17, RZ ;  /* 0x000000ff00117202 */ /* 0x000fc60000000f00 */
[-C--:B------:R-:W-:Y:S02]  /*1b70*/  IMAD R19, R20, R3.reuse, RZ ;  /* 0x0000000314137224 */ /* 0x080fe400078e02ff */
[----:B------:R-:W-:-:S04]  /*1b80*/  IMAD.WIDE.U32 R20, R18, R3, R16 ;  /* 0x0000000312147225 */ /* 0x000fc800078e0010 */
[----:B------:R-:W-:Y:S02]  /*1b90*/  IMAD R19, R18, R5, R19 ;  /* 0x0000000512137224 */ /* 0x000fe400078e0213 */
[----:B------:R-:W-:-:S03]  /*1ba0*/  IMAD.SHL.U32 R17, R20, 0x4, RZ ;  /* 0x0000000414117824 */ /* 0x000fc600078e00ff */
[----:B------:R-:W-:Y:S02]  /*1bb0*/  IADD3 R21, PT, PT, R21, R19, RZ ;  /* 0x0000001315157210 */ /* 0x000fe40007ffe0ff */
[C---:B------:R-:W-:Y:S02]  /*1bc0*/  IADD3 R18, P0, PT, R17.reuse, UR14, RZ ;  /* 0x0000000e11127c10 */ /* 0x040fe4000ff1e0ff */
[----:B------:R-:W-:Y:S02]  /*1bd0*/  SHF.L.U64.HI R21, R20, 0x2, R21 ;  /* 0x0000000214157819 */ /* 0x000fe40000010215 */
[----:B------:R-:W-:Y:S02]  /*1be0*/  IADD3 R20, P1, PT, R17, UR16, RZ ;  /* 0x0000001011147c10 */ /* 0x000fe4000ff3e0ff */
[C---:B------:R-:W-:Y:S02]  /*1bf0*/  IADD3.X R19, PT, PT, R21.reuse, UR15, RZ, P0, !PT ;  /* 0x0000000f15137c10 */ /* 0x040fe400087fe4ff */
[----:B------:R-:W-:-:S03]  /*1c00*/  IADD3.X R21, PT, PT, R21, UR17, RZ, P1, !PT ;  /* 0x0000001115157c10 */ /* 0x000fc60008ffe4ff */
[----:B------:R-:W4:Y:S04]  /*1c10*/  LDG.E.CONSTANT R18, desc[UR8][R18.64] ;  /* 0x0000000812127981 */ /* 0x000f28000c1e9900 */
[----:B------:R-:W2:Y:S01]  /*1c20*/  LDG.E.CONSTANT R20, desc[UR8][R20.64] ;  /* 0x0000000814147981 */ /* 0x000ea2000c1e9900 */
[C---:B------:R-:W-:Y:S01]  /*1c30*/  IMAD R17, R15.reuse, 0x100, R12 ;  /* 0x000001000f117824 */ /* 0x040fe200078e020c */
[----:B------:R-:W-:-:S03]  /*1c40*/  LEA R15, R15, R6, 0x8 ;  /* 0x000000060f0f7211 */ /* 0x000fc600078e40ff */
[C---:B------:R-:W-:Y:S01]  /*1c50*/  IMAD R17, R16.reuse, 0x4, R17 ;  /* 0x0000000410117824 */ /* 0x040fe200078e0211 */
[----:B------:R-:W-:-:S04]  /*1c60*/  LEA R15, R16, R15, 0x2 ;  /* 0x0000000f100f7211 */ /* 0x000fc800078e10ff */
[----:B----4-:R0:W-:Y:S04]  /*1c70*/  STS [R17], R18 ;  /* 0x0000001211007388 */ /* 0x0101e80000000800 */
[----:B--2---:R0:W-:Y:S02]  /*1c80*/  STS [R15], R20 ;  /* 0x000000140f007388 */ /* 0x0041e40000000800 */
.L_x_22:
[----:B------:R-:W-:Y:S05]  /*1c90*/  BSYNC.RECONVERGENT B1 ;  /* 0x0000000000017941 */ /* 0x000fea0003800200 */
.L_x_21:
[----:B------:R-:W-:-:S05]  /*1ca0*/  VIADD R4, R4, 0x80 ;  /* 0x0000008004047836 */ /* 0x000fca0000000000 */
[----:B------:R-:W-:-:S13]  /*1cb0*/  ISETP.GE.AND P0, PT, R4, R11, PT ;  /* 0x0000000b0400720c */ /* 0x000fda0003f06270 */
[----:B------:R-:W-:Y:S05]  /*1cc0*/  @!P0 BRA `(.L_x_23) ;  /* 0xfffffff0008c8947 */ /* 0x000fea000383ffff */
.L_x_7:
[----:B------:R-:W-:Y:S05]  /*1cd0*/  BSYNC.RECONVERGENT B0 ;  /* 0x0000000000007941 */ /* 0x000fea0003800200 */
.L_x_6:
[----:B------:R-:W-:Y:S01]  /*1ce0*/  BAR.SYNC.DEFER_BLOCKING 0x0 ;  /* 0x0000000000007b1d */ /* 0x000fe20000010000 */
[----:B------:R-:W-:-:S05]  /*1cf0*/  ISETP.GE.AND P0, PT, R3, 0x1, PT ;  /* 0x000000010300780c */ /* 0x000fca0003f06270 */
[----:B------:R-:W-:Y:S08]  /*1d00*/  BSSY.RECONVERGENT B0, `(.L_x_24) ;  /* 0x0000130000007945 */ /* 0x000ff00003800200 */
[----:B------:R-:W-:Y:S05]  /*1d10*/  @!P0 BRA `(.L_x_25) ;  /* 0x0000000c00348947 */ /* 0x000fea0003800000 */
[C---:B------:R-:W-:Y:S01]  /*1d20*/  LOP3.LUT R5, R3.reuse, 0x7, RZ, 0xc0, !PT ;  /* 0x0000000703057812 */ /* 0x040fe200078ec0ff */
[----:B------:R-:W-:Y:S01]  /*1d30*/  HFMA2 R68, -RZ, RZ, 0, 0 ;  /* 0x00000000ff447431 */ /* 0x000fe200000001ff */
[----:B-1----:R-:W-:Y:S02]  /*1d40*/  LOP3.LUT R6, R3, 0xf, RZ, 0xc0, !PT ;  /* 0x0000000f03067812 */ /* 0x002fe400078ec0ff */
[----:B------:R-:W-:Y:S01]  /*1d50*/  LEA R2, R2, UR5, 0x8 ;  /* 0x0000000502027c11 */ /* 0x000fe2000f8e40ff */
[----:B------:R-:W-:Y:S01]  /*1d60*/  VIADD R4, R5, 0xffffffff ;  /* 0xffffffff05047836 */ /* 0x000fe20000000000 */
[----:B------:R-:W-:-:S03]  /*1d70*/  IADD3 R0, PT, PT, R6, -0x1, RZ ;  /* 0xffffffff06007810 */ /* 0x000fc60007ffe0ff */
[----:B------:R-:W-:Y:S01]  /*1d80*/  VIADD R2, R2, 0x20 ;  /* 0x0000002002027836 */ /* 0x000fe20000000000 */
[----:B------:R-:W-:Y:S02]  /*1d90*/  ISETP.GE.U32.AND P1, PT, R4, 0x3, PT ;  /* 0x000000030400780c */ /* 0x000fe40003f26070 */
[C---:B------:R-:W-:Y:S02]  /*1da0*/  LOP3.LUT R4, R3.reuse, 0x7ffffff0, RZ, 0xc0, !PT ;  /* 0x7ffffff003047812 */ /* 0x040fe400078ec0ff */
[----:B------:R-:W-:Y:S02]  /*1db0*/  ISETP.GE.U32.AND P0, PT, R0, 0x7, PT ;  /* 0x000000070000780c */ /* 0x000fe40003f06070 */
[----:B------:R-:W-:Y:S02]  /*1dc0*/  LOP3.LUT R3, R3, 0x3, RZ, 0xc0, !PT ;  /* 0x0000000303037812 */ /* 0x000fe400078ec0ff */
[----:B------:R-:W-:-:S09]  /*1dd0*/  IADD3 R0, PT, PT, -R4, RZ, RZ ;  /* 0x000000ff04007210 */ /* 0x000fd20007ffe1ff */
.L_x_36:
[----:B------:R-:W1:Y:S01]  /*1de0*/  LDCU UR4, c[0x0][0x3b0] ;  /* 0x00007600ff0477ac */ /* 0x000e620008000800 */
[----:B------:R-:W-:Y:S01]  /*1df0*/  IMAD.IADD R16, R68, 0x1, R67 ;  /* 0x0000000144107824 */ /* 0x000fe200078e0243 */
[----:B------:R-:W-:-:S04]  /*1e00*/  MOV R35, 0xff800000 ;  /* 0xff80000000237802 */ /* 0x000fc80000000f00 */
[----:B-1----:R-:W-:-:S13]  /*1e10*/  ISETP.GE.AND P2, PT, R16, UR4, PT ;  /* 0x0000000410007c0c */ /* 0x002fda000bf46270 */
[----:B------:R-:W-:Y:S05]  /*1e20*/  @P2 BRA `(.L_x_26) ;  /* 0x0000000400942947 */ /* 0x000fea0003800000 */
[----:B------:R-:W1:Y:S01]  /*1e30*/  LDCU UR4, c[0x0][0x3b4] ;  /* 0x00007680ff0477ac */ /* 0x000e620008000800 */
[----:B------:R-:W-:Y:S01]  /*1e40*/  IMAD.MOV.U32 R35, RZ, RZ, RZ ;  /* 0x000000ffff237224 */ /* 0x000fe200078e00ff */
[----:B------:R-:W-:Y:S01]  /*1e50*/  MOV R33, RZ ;  /* 0x000000ff00217202 */ /* 0x000fe20000000f00 */
[----:B-1----:R-:W-:-:S09]  /*1e60*/  UISETP.GE.U32.AND UP0, UPT, UR4, 0x10, UPT ;  /* 0x000000100400788c */ /* 0x002fd2000bf06070 */
[----:B------:R-:W-:Y:S05]  /*1e70*/  BRA.U !UP0, `(.L_x_27) ;  /* 0x0000000108a47547 */ /* 0x000fea000b800000 */
[----:B------:R-:W1:Y:S01]  /*1e80*/  S2UR UR6, SR_CgaCtaId ;  /* 0x00000000000679c3 */ /* 0x000e620000008800 */
[----:B------:R-:W-:Y:S01]  /*1e90*/  UMOV UR4, 0x400 ;  /* 0x0000040000047882 */ /* 0x000fe20000000000 */
[----:B------:R-:W-:Y:S01]  /*1ea0*/  BSSY.RECONVERGENT B1, `(.L_x_28) ;  /* 0x0000025000017945 */ /* 0x000fe20003800200 */
[----:B------:R-:W-:Y:S01]  /*1eb0*/  UIADD3 UR4, UPT, UPT, UR4, 0x2000, URZ ;  /* 0x0000200004047890 */ /* 0x000fe2000fffe0ff */
[----:B------:R-:W-:Y:S01]  /*1ec0*/  IMAD.MOV.U32 R35, RZ, RZ, RZ ;  /* 0x000000ffff237224 */ /* 0x000fe200078e00ff */
[----:B------:R-:W-:Y:S01]  /*1ed0*/  MOV R70, R2 ;  /* 0x0000000200467202 */ /* 0x000fe20000000f00 */
[----:B------:R-:W-:Y:S01]  /*1ee0*/  IMAD.MOV.U32 R69, RZ, RZ, R0 ;  /* 0x000000ffff457224 */ /* 0x000fe200078e0000 */
[----:B-1----:R-:W-:-:S06]  /*1ef0*/  ULEA UR4, UR6, UR4, 0x18 ;  /* 0x0000000406047291 */ /* 0x002fcc000f8ec0ff */
[----:B------:R-:W-:-:S04]  /*1f00*/  LEA R71, R68, UR4, 0x8 ;  /* 0x0000000444477c11 */ /* 0x000fc8000f8e40ff */
[----:B------:R-:W-:-:S07]  /*1f10*/  IADD3 R71, PT, PT, R71, 0x20, RZ ;  /* 0x0000002047477810 */ /* 0x000fce0007ffe0ff */
.L_x_29:
[----:B--234-:R-:W-:Y:S01]  /*1f20*/  LDS.128 R24, [R70+-0x20] ;  /* 0xffffe00046187984 */ /* 0x01cfe20000000c00 */
[----:B------:R-:W-:-:S03]  /*1f30*/  VIADD R69, R69, 0x10 ;  /* 0x0000001045457836 */ /* 0x000fc60000000000 */
[----:B------:R-:W1:Y:S02]  /*1f40*/  LDS.128 R28, [R71+-0x20] ;  /* 0xffffe000471c7984 */ /* 0x000e640000000c00 */
[----:B------:R-:W-:Y:S02]  /*1f50*/  ISETP.NE.AND P2, PT, R69, RZ, PT ;  /* 0x000000ff4500720c */ /* 0x000fe40003f45270 */
[----:B0-----:R-:W-:Y:S04]  /*1f60*/  LDS.128 R16, [R70+-0x10] ;  /* 0xfffff00046107984 */ /* 0x001fe80000000c00 */
[----:B------:R-:W0:Y:S04]  /*1f70*/  LDS.128 R20, [R71+-0x10] ;  /* 0xfffff00047147984 */ /* 0x000e280000000c00 */
[----:B------:R-:W-:Y:S01]  /*1f80*/  LDS.128 R36, [R71+0x10] ;  /* 0x0000100047247984 */ /* 0x000fe20000000c00 */
[----:B-1----:R-:W-:-:S04]  /*1f90*/  FFMA R24, R24, R28, R35 ;  /* 0x0000001c18187223 */ /* 0x002fc80000000023 */
[----:B------:R-:W-:-:S04]  /*1fa0*/  FFMA R25, R25, R29, R24 ;  /* 0x0000001d19197223 */ /* 0x000fc80000000018 */
[----:B------:R-:W-:-:S04]  /*1fb0*/  FFMA R26, R26, R30, R25 ;  /* 0x0000001e1a1a7223 */ /* 0x000fc80000000019 */
[----:B------:R-:W-:Y:S02]  /*1fc0*/  FFMA R33, R27, R31, R26 ;  /* 0x0000001f1b217223 */ /* 0x000fe4000000001a */
[----:B------:R-:W-:Y:S02]  /*1fd0*/  LDS.128 R24, [R70] ;  /* 0x0000000046187984 */ /* 0x000fe40000000c00 */
[----:B0-----:R-:W-:Y:S02]  /*1fe0*/  FFMA R16, R16, R20, R33 ;  /* 0x0000001410107223 */ /* 0x001fe40000000021 */
[----:B------:R0:W1:Y:S02]  /*1ff0*/  LDS.128 R28, [R71] ;  /* 0x00000000471c7984 */ /* 0x0000640000000c00 */
[----:B------:R-:W-:Y:S02]  /*2000*/  FFMA R17, R17, R21, R16 ;  /* 0x0000001511117223 */ /* 0x000fe40000000010 */
[----:B------:R2:W3:Y:S02]  /*2010*/  LDS.128 R32, [R70+0x10] ;  /* 0x0000100046207984 */ /* 0x0004e40000000c00 */
[----:B------:R-:W-:Y:S01]  /*2020*/  FFMA R18, R18, R22, R17 ;  /* 0x0000001612127223 */ /* 0x000fe20000000011 */
[----:B0-----:R-:W-:-:S03]  /*2030*/  IADD3 R71, PT, PT, R71, 0x40, RZ ;  /* 0x0000004047477810 */ /* 0x001fc60007ffe0ff */
[----:B------:R-:W-:Y:S01]  /*2040*/  FFMA R19, R19, R23, R18 ;  /* 0x0000001713137223 */ /* 0x000fe20000000012 */
[----:B--2---:R-:W-:-:S03]  /*2050*/  IADD3 R70, PT, PT, R70, 0x40, RZ ;  /* 0x0000004046467810 */ /* 0x004fc60007ffe0ff */
[----:B-1----:R-:W-:-:S04]  /*2060*/  FFMA R24, R24, R28, R19 ;  /* 0x0000001c18187223 */ /* 0x002fc80000000013 */
[----:B------:R-:W-:-:S04]  /*2070*/  FFMA R25, R25, R29, R24 ;  /* 0x0000001d19197223 */ /* 0x000fc80000000018 */
[----:B------:R-:W-:-:S04]  /*2080*/  FFMA R26, R26, R30, R25 ;  /* 0x0000001e1a1a7223 */ /* 0x000fc80000000019 */
[----:B------:R-:W-:-:S04]  /*2090*/  FFMA R27, R27, R31, R26 ;  /* 0x0000001f1b1b7223 */ /* 0x000fc8000000001a */
[----:B---3--:R-:W-:-:S04]  /*20a0*/  FFMA R32, R32, R36, R27 ;  /* 0x0000002420207223 */ /* 0x008fc8000000001b */
[----:B------:R-:W-:-:S04]  /*20b0*/  FFMA R33, R33, R37, R32 ;  /* 0x0000002521217223 */ /* 0x000fc80000000020 */
[----:B------:R-:W-:-:S04]  /*20c0*/  FFMA R34, R34, R38, R33 ;  /* 0x0000002622227223 */ /* 0x000fc80000000021 */
[----:B------:R-:W-:Y:S01]  /*20d0*/  FFMA R35, R35, R39, R34 ;  /* 0x0000002723237223 */ /* 0x000fe20000000022 */
[----:B------:R-:W-:Y:S06]  /*20e0*/  @P2 BRA `(.L_x_29) ;  /* 0xfffffffc008c2947 */ /* 0x000fec000383ffff */
[----:B------:R-:W-:Y:S05]  /*20f0*/  BSYNC.RECONVERGENT B1 ;  /* 0x0000000000017941 */ /* 0x000fea0003800200 */
.L_x_28:
[----:B------:R-:W-:-:S07]  /*2100*/  IMAD.MOV.U32 R33, RZ, RZ, R4 ;  /* 0x000000ffff217224 */ /* 0x000fce00078e0004 */
.L_x_27:
[----:B------:R-:W-:Y:S01]  /*2110*/  ISETP.NE.AND P2, PT, R6, RZ, PT ;  /* 0x000000ff0600720c */ /* 0x000fe20003f45270 */
[----:B------:R-:W-:-:S12]  /*2120*/  BSSY.RECONVERGENT B1, `(.L_x_30) ;  /* 0x0000033000017945 */ /* 0x000fd80003800200 */
[----:B------:R-:W-:Y:S05]  /*2130*/  @!P2 BRA `(.L_x_31) ;  /* 0x0000000000c4a947 */ /* 0x000fea0003800000 */
[----:B------:R-:W1:Y:S01]  /*2140*/  S2UR UR6, SR_CgaCtaId ;  /* 0x00000000000679c3 */ /* 0x000e620000008800 */
[----:B------:R-:W-:Y:S01]  /*2150*/  UMOV UR4, 0x400 ;  /* 0x0000040000047882 */ /* 0x000fe20000000000 */
[----:B------:R-:W-:Y:S01]  /*2160*/  BSSY.RECONVERGENT B2, `(.L_x_32) ;  /* 0x0000015000027945 */ /* 0x000fe20003800200 */
[----:B------:R-:W-:Y:S01]  /*2170*/  UIADD3 UR4, UPT, UPT, UR4, 0x2000, URZ ;  /* 0x0000200004047890 */ /* 0x000fe2000fffe0ff */
[----:B------:R-:W-:-:S03]  /*2180*/  ISETP.NE.AND P2, PT, R5, RZ, PT ;  /* 0x000000ff0500720c */ /* 0x000fc60003f45270 */
[----:B-1----:R-:W-:-:S06]  /*2190*/  ULEA UR4, UR6, UR4, 0x18 ;  /* 0x0000000406047291 */ /* 0x002fcc000f8ec0ff */
[----:B------:R-:W-:Y:S01]  /*21a0*/  LEA R32, R68, UR4, 0x8 ;  /* 0x0000000444207c11 */ /* 0x000fe2000f8e40ff */
[----:B------:R-:W-:Y:S06]  /*21b0*/  @!P0 BRA `(.L_x_33) ;  /* 0x00000000003c8947 */ /* 0x000fec0003800000 */
[C---:B------:R-:W-:Y:S02]  /*21c0*/  LEA R34, R33.reuse, R8, 0x2 ;  /* 0x0000000821227211 */ /* 0x040fe400078e10ff */
[C---:B------:R-:W-:Y:S01]  /*21d0*/  LEA R36, R33.reuse, R32, 0x2 ;  /* 0x0000002021247211 */ /* 0x040fe200078e10ff */
[----:B------:R-:W-:Y:S02]  /*21e0*/  VIADD R33, R33, 0x8 ;  /* 0x0000000821217836 */ /* 0x000fe40000000000 */
[----:B0---4-:R-:W-:Y:S04]  /*21f0*/  LDS.128 R16, [R34] ;  /* 0x0000000022107984 */ /* 0x011fe80000000c00 */
[----:B--2---:R-:W0:Y:S04]  /*2200*/  LDS.128 R20, [R36] ;  /* 0x0000000024147984 */ /* 0x004e280000000c00 */
[----:B---3--:R-:W-:Y:S04]  /*2210*/  LDS.128 R24, [R34+0x10] ;  /* 0x0000100022187984 */ /* 0x008fe80000000c00 */
[----:B------:R-:W1:Y:S01]  /*2220*/  LDS.128 R28, [R36+0x10] ;  /* 0x00001000241c7984 */ /* 0x000e620000000c00 */
[----:B0-----:R-:W-:-:S04]  /*2230*/  FFMA R16, R16, R20, R35 ;  /* 0x0000001410107223 */ /* 0x001fc80000000023 */
[----:B------:R-:W-:-:S04]  /*2240*/  FFMA R17, R17, R21, R16 ;  /* 0x0000001511117223 */ /* 0x000fc80000000010 */
[----:B------:R-:W-:-:S04]  /*2250*/  FFMA R18, R18, R22, R17 ;  /* 0x0000001612127223 */ /* 0x000fc80000000011 */
[----:B------:R-:W-:-:S04]  /*2260*/  FFMA R19, R19, R23, R18 ;  /* 0x0000001713137223 */ /* 0x000fc80000000012 */
[----:B-1----:R-:W-:-:S04]  /*2270*/  FFMA R24, R24, R28, R19 ;  /* 0x0000001c18187223 */ /* 0x002fc80000000013 */
[----:B------:R-:W-:-:S04]  /*2280*/  FFMA R25, R25, R29, R24 ;  /* 0x0000001d19197223 */ /* 0x000fc80000000018 */
[----:B------:R-:W-:-:S04]  /*2290*/  FFMA R26, R26, R30, R25 ;  /* 0x0000001e1a1a7223 */ /* 0x000fc80000000019 */
[----:B------:R-:W-:-:S07]  /*22a0*/  FFMA R35, R27, R31, R26 ;  /* 0x0000001f1b237223 */ /* 0x000fce000000001a */
.L_x_33:
[----:B------:R-:W-:Y:S05]  /*22b0*/  BSYNC.RECONVERGENT B2 ;  /* 0x0000000000027941 */ /* 0x000fea0003800200 */
.L_x_32:
[----:B------:R-:W-:Y:S05]  /*22c0*/  @!P2 BRA `(.L_x_31) ;  /* 0x000000000060a947 */ /* 0x000fea0003800000 */
[----:B------:R-:W-:Y:S01]  /*22d0*/  BSSY.RECONVERGENT B2, `(.L_x_34) ;  /* 0x000000c000027945 */ /* 0x000fe20003800200 */
[----:B------:R-:W-:-:S03]  /*22e0*/  ISETP.NE.AND P2, PT, R3, RZ, PT ;  /* 0x000000ff0300720c */ /* 0x000fc60003f45270 */
[----:B------:R-:W-:Y:S10]  /*22f0*/  @!P1 BRA `(.L_x_35) ;  /* 0x0000000000249947 */ /* 0x000ff40003800000 */
[C---:B------:R-:W-:Y:S02]  /*2300*/  LEA R16, R33.reuse, R8, 0x2 ;  /* 0x0000000821107211 */ /* 0x040fe400078e10ff */
[C---:B0---4-:R-:W-:Y:S01]  /*2310*/  LEA R20, R33.reuse, R32, 0x2 ;  /* 0x0000002021147211 */ /* 0x051fe200078e10ff */
[----:B------:R-:W-:-:S03]  /*2320*/  VIADD R33, R33, 0x4 ;  /* 0x0000000421217836 */ /* 0x000fc60000000000 */
[----:B------:R-:W-:Y:S04]  /*2330*/  LDS.128 R16, [R16] ;  /* 0x0000000010107984 */ /* 0x000fe80000000c00 */
[----:B--2---:R-:W0:Y:S02]  /*2340*/  LDS.128 R20, [R20] ;  /* 0x0000000014147984 */ /* 0x004e240000000c00 */
[----:B0-----:R-:W-:-:S04]  /*2350*/  FFMA R24, R16, R20, R35 ;  /* 0x0000001410187223 */ /* 0x001fc80000000023 */
[----:B------:R-:W-:-:S04]  /*2360*/  FFMA R17, R17, R21, R24 ;  /* 0x0000001511117223 */ /* 0x000fc80000000018 */
[----:B------:R-:W-:-:S04]  /*2370*/  FFMA R18, R18, R22, R17 ;  /* 0x0000001612127223 */ /* 0x000fc80000000011 */
[----:B------:R-:W-:-:S07]  /*2380*/  FFMA R35, R19, R23, R18 ;  /* 0x0000001713237223 */ /* 0x000fce0000000012 */
.L_x_35:
[----:B------:R-:W-:Y:S05]  /*2390*/  BSYNC.RECONVERGENT B2 ;  /* 0x0000000000027941 */ /* 0x000fea0003800200 */
.L_x_34:
[----:B------:R-:W-:Y:S05]  /*23a0*/  @!P2 BRA `(.L_x_31) ;  /* 0x000000000028a947 */ /* 0x000fea0003800000 */
[C---:B------:R-:W-:Y:S02]  /*23b0*/  LEA R16, R33.reuse, R8, 0x2 ;  /* 0x0000000821107211 */ /* 0x040fe400078e10ff */
[----:B0---4-:R-:W-:Y:S02]  /*23c0*/  LEA R20, R33, R32, 0x2 ;  /* 0x0000002021147211 */ /* 0x011fe400078e10ff */
[----:B------:R-:W-:Y:S02]  /*23d0*/  ISETP.NE.AND P2, PT, R3, 0x1, PT ;  /* 0x000000010300780c */ /* 0x000fe40003f45270 */
[----:B------:R-:W-:Y:S04]  /*23e0*/  LDS.128 R16, [R16] ;  /* 0x0000000010107984 */ /* 0x000fe80000000c00 */
[----:B--2---:R-:W0:Y:S02]  /*23f0*/  LDS.128 R20, [R20] ;  /* 0x0000000014147984 */ /* 0x004e240000000c00 */
[----:B0-----:R-:W-:-:S05]  /*2400*/  FFMA R35, R16, R20, R35 ;  /* 0x0000001410237223 */ /* 0x001fca0000000023 */
[----:B------:R-:W-:Y:S05]  /*2410*/  @!P2 BRA `(.L_x_31) ;  /* 0x00000000000ca947 */ /* 0x000fea0003800000 */
[----:B------:R-:W-:Y:S01]  /*2420*/  ISETP.NE.AND P2, PT, R3, 0x2, PT ;  /* 0x000000020300780c */ /* 0x000fe20003f45270 */
[----:B------:R-:W-:-:S12]  /*2430*/  FFMA R35, R17, R21, R35 ;  /* 0x0000001511237223 */ /* 0x000fd80000000023 */
[----:B------:R-:W-:-:S07]  /*2440*/  @P2 FFMA R35, R18, R22, R35 ;  /* 0x0000001612232223 */ /* 0x000fce0000000023 */
.L_x_31:
[----:B------:R-:W-:Y:S05]  /*2450*/  BSYNC.RECONVERGENT B1 ;  /* 0x0000000000017941 */ /* 0x000fea0003800200 */
.L_x_30:
[----:B------:R-:W1:Y:S02]  /*2460*/  LDCU UR4, c[0x0][0x3bc] ;  /* 0x00007780ff0477ac */ /* 0x000e640008000800 */
[----:B-1----:R-:W-:-:S07]  /*2470*/  FMUL R35, R35, UR4 ;  /* 0x0000000423237c20 */ /* 0x002fce0008400000 */
.L_x_26:
[C---:B------:R-:W-:Y:S01]  /*2480*/  IMAD.SHL.U32 R16, R68.reuse, 0x4, RZ ;  /* 0x0000000444107824 */ /* 0x040fe200078e00ff */
[----:B------:R-:W-:-:S04]  /*2490*/  IADD3 R68, PT, PT, R68, 0x1, RZ ;  /* 0x0000000144447810 */ /* 0x000fc80007ffe0ff */
[C---:B------:R-:W-:Y:S02]  /*24a0*/  ISETP.EQ.AND P4, PT, R16.reuse, 0x8, PT ;  /* 0x000000081000780c */ /* 0x040fe40003f82270 */
[C---:B------:R-:W-:Y:S02]  /*24b0*/  ISETP.EQ.AND P5, PT, R16.reuse, RZ, PT ;  /* 0x000000ff1000720c */ /* 0x040fe40003fa2270 */
[C---:B------:R-:W-:Y:S02]  /*24c0*/  ISETP.EQ.AND P2, PT, R16.reuse, 0x4, PT ;  /* 0x000000041000780c */ /* 0x040fe40003f42270 */
[C---:B------:R-:W-:Y:S02]  /*24d0*/  ISETP.EQ.AND P3, PT, R16.reuse, 0xc, PT ;  /* 0x0000000c1000780c */ /* 0x040fe40003f62270 */
[----:B------:R-:W-:-:S05]  /*24e0*/  ISETP.EQ.AND P6, PT, R16, 0x10, PT ;  /* 0x000000101000780c */ /* 0x000fca0003fc2270 */
[----:B------:R-:W-:Y:S01]  /*24f0*/  @P4 IMAD.MOV.U32 R64, RZ, RZ, R35 ;  /* 0x000000ffff404224 */ /* 0x000fe200078e0023 */
[C---:B------:R-:W-:Y:S02]  /*2500*/  ISETP.EQ.AND P4, PT, R16.reuse, 0x1c, PT ;  /* 0x0000001c1000780c */ /* 0x040fe40003f82270 */
[-C--:B------:R-:W-:Y:S02]  /*2510*/  @P5 MOV R66, R35.reuse ;  /* 0x0000002300425202 */ /* 0x080fe40000000f00 */
[-C--:B------:R-:W-:Y:S02]  /*2520*/  @P2 MOV R65, R35.reuse ;  /* 0x0000002300412202 */ /* 0x080fe40000000f00 */
[C---:B------:R-:W-:Y:S02]  /*2530*/  ISETP.EQ.AND P5, PT, R16.reuse, 0x14, PT ;  /* 0x000000141000780c */ /* 0x040fe40003fa2270 */
[----:B------:R-:W-:Y:S02]  /*2540*/  ISETP.EQ.AND P2, PT, R16, 0x18, PT ;  /* 0x000000181000780c */ /* 0x000fe40003f42270 */
[----:B------:R-:W-:-:S02]  /*2550*/  @P3 MOV R63, R35 ;  /* 0x00000023003f3202 */ /* 0x000fc40000000f00 */
[-C--:B------:R-:W-:Y:S02]  /*2560*/  @P6 MOV R62, R35.reuse ;  /* 0x00000023003e6202 */ /* 0x080fe40000000f00 */
[-C--:B------:R-:W-:Y:S02]  /*2570*/  @P4 MOV R59, R35.reuse ;  /* 0x00000023003b4202 */ /* 0x080fe40000000f00 */
[C---:B------:R-:W-:Y:S02]  /*2580*/  ISETP.EQ.AND P4, PT, R16.reuse, 0x30, PT ;  /* 0x000000301000780c */ /* 0x040fe40003f82270 */
[C---:B------:R-:W-:Y:S01]  /*2590*/  ISETP.EQ.AND P3, PT, R16.reuse, 0x20, PT ;  /* 0x000000201000780c */ /* 0x040fe20003f62270 */
[----:B------:R-:W-:Y:S01]  /*25a0*/  @P5 IMAD.MOV.U32 R61, RZ, RZ, R35 ;  /* 0x000000ffff3d5224 */ /* 0x000fe200078e0023 */
[----:B------:R-:W-:Y:S02]  /*25b0*/  ISETP.EQ.AND P6, PT, R16, 0x24, PT ;  /* 0x000000241000780c */ /* 0x000fe40003fc2270 */
[----:B------:R-:W-:-:S02]  /*25c0*/  @P2 MOV R60, R35 ;  /* 0x00000023003c2202 */ /* 0x000fc40000000f00 */
[C---:B------:R-:W-:Y:S02]  /*25d0*/  ISETP.EQ.AND P5, PT, R16.reuse, 0x28, PT ;  /* 0x000000281000780c */ /* 0x040fe40003fa2270 */
[----:B------:R-:W-:-:S03]  /*25e0*/  ISETP.EQ.AND P2, PT, R16, 0x2c, PT ;  /* 0x0000002c1000780c */ /* 0x000fc60003f42270 */
[-C--:B------:R-:W-:Y:S02]  /*25f0*/  @P4 MOV R54, R35.reuse ;  /* 0x0000002300364202 */ /* 0x080fe40000000f00 */
[C---:B------:R-:W-:Y:S01]  /*2600*/  ISETP.EQ.AND P4, PT, R16.reuse, 0x44, PT ;  /* 0x000000441000780c */ /* 0x040fe20003f82270 */
[--C-:B------:R-:W-:Y:S01]  /*2610*/  @P3 IMAD.MOV.U32 R58, RZ, RZ, R35.reuse ;  /* 0x000000ffff3a3224 */ /* 0x100fe200078e0023 */
[-C--:B------:R-:W-:Y:S02]  /*2620*/  @P6 MOV R57, R35.reuse ;  /* 0x0000002300396202 */ /* 0x080fe40000000f00 */
[C---:B------:R-:W-:Y:S02]  /*2630*/  ISETP.EQ.AND P3, PT, R16.reuse, 0x34, PT ;  /* 0x000000341000780c */ /* 0x040fe40003f62270 */
[----:B------:R-:W-:Y:S02]  /*2640*/  @P5 MOV R56, R35 ;  /* 0x0000002300385202 */ /* 0x000fe40000000f00 */
[----:B------:R-:W-:Y:S01]  /*2650*/  @P2 IMAD.MOV.U32 R55, RZ, RZ, R35 ;  /* 0x000000ffff372224 */ /* 0x000fe200078e0023 */
[----:B------:R-:W-:-:S02]  /*2660*/  ISETP.EQ.AND P6, PT, R16, 0x38, PT ;  /* 0x000000381000780c */ /* 0x000fc40003fc2270 */
[C---:B------:R-:W-:Y:S02]  /*2670*/  ISETP.EQ.AND P5, PT, R16.reuse, 0x3c, PT ;  /* 0x0000003c1000780c */ /* 0x040fe40003fa2270 */
[C---:B------:R-:W-:Y:S01]  /*2680*/  ISETP.EQ.AND P2, PT, R16.reuse, 0x40, PT ;  /* 0x000000401000780c */ /* 0x040fe20003f42270 */
[----:B------:R-:W-:Y:S01]  /*2690*/  @P4 IMAD.MOV.U32 R49, RZ, RZ, R35 ;  /* 0x000000ffff314224 */ /* 0x000fe200078e0023 */
[C---:B------:R-:W-:Y:S02]  /*26a0*/  ISETP.EQ.AND P4, PT, R16.reuse, 0x58, PT ;  /* 0x000000581000780c */ /* 0x040fe40003f82270 */
[----:B------:R-:W-:Y:S02]  /*26b0*/  @P3 MOV R53, R35 ;  /* 0x0000002300353202 */ /* 0x000fe40000000f00 */
[----:B------:R-:W-:-:S03]  /*26c0*/  ISETP.EQ.AND P3, PT, R16, 0x48, PT ;  /* 0x000000481000780c */ /* 0x000fc60003f62270 */
[----:B------:R-:W-:Y:S01]  /*26d0*/  @P6 IMAD.MOV.U32 R52, RZ, RZ, R35 ;  /* 0x000000ffff346224 */ /* 0x000fe200078e0023 */
[C---:B------:R-:W-:Y:S02]  /*26e0*/  ISETP.EQ.AND P6, PT, R16.reuse, 0x4c, PT ;  /* 0x0000004c1000780c */ /* 0x040fe40003fc2270 */
[-C--:B------:R-:W-:Y:S02]  /*26f0*/  @P5 MOV R51, R35.reuse ;  /* 0x0000002300335202 */ /* 0x080fe40000000f00 */
[-C--:B------:R-:W-:Y:S02]  /*2700*/  @P2 MOV R50, R35.reuse ;  /* 0x0000002300322202 */ /* 0x080fe40000000f00 */
[C---:B------:R-:W-:Y:S02]  /*2710*/  ISETP.EQ.AND P5, PT, R16.reuse, 0x50, PT ;  /* 0x000000501000780c */ /* 0x040fe40003fa2270 */
[----:B------:R-:W-:Y:S02]  /*2720*/  ISETP.EQ.AND P2, PT, R16, 0x54, PT ;  /* 0x000000541000780c */ /* 0x000fe40003f42270 */
[----:B------:R-:W-:-:S02]  /*2730*/  @P4 MOV R44, R35 ;  /* 0x00000023002c4202 */ /* 0x000fc40000000f00 */
[C---:B------:R-:W-:Y:S02]  /*2740*/  ISETP.EQ.AND P4, PT, R16.reuse, 0x6c, PT ;  /* 0x0000006c1000780c */ /* 0x040fe40003f82270 */
[-C--:B------:R-:W-:Y:S02]  /*2750*/  @P3 MOV R48, R35.reuse ;  /* 0x0000002300303202 */ /* 0x080fe40000000f00 */
[-C--:B------:R-:W-:Y:S02]  /*2760*/  @P6 MOV R47, R35.reuse ;  /* 0x00000023002f6202 */ /* 0x080fe40000000f00 */
[C---:B------:R-:W-:Y:S01]  /*2770*/  ISETP.EQ.AND P3, PT, R16.reuse, 0x5c, PT ;  /* 0x0000005c1000780c */ /* 0x040fe20003f62270 */
[----:B------:R-:W-:Y:S01]  /*2780*/  @P5 IMAD.MOV.U32 R46, RZ, RZ, R35 ;  /* 0x000000ffff2e5224 */ /* 0x000fe200078e0023 */
[----:B------:R-:W-:Y:S02]  /*2790*/  ISETP.EQ.AND P6, PT, R16, 0x60, PT ;  /* 0x000000601000780c */ /* 0x000fe40003fc2270 */
[----:B------:R-:W-:-:S02]  /*27a0*/  @P2 MOV R45, R35 ;  /* 0x00000023002d2202 */ /* 0x000fc40000000f00 */
[C---:B------:R-:W-:Y:S02]  /*27b0*/  ISETP.EQ.AND P5, PT, R16.reuse, 0x64, PT ;  /* 0x000000641000780c */ /* 0x040fe40003fa2270 */
[----:B------:R-:W-:Y:S02]  /*27c0*/  ISETP.EQ.AND P2, PT, R16, 0x68, PT ;  /* 0x000000681000780c */ /* 0x000fe40003f42270 */
[-C--:B0--3--:R-:W-:Y:S02]  /*27d0*/  @P4 MOV R12, R35.reuse ;  /* 0x00000023000c4202 */ /* 0x089fe40000000f00 */
[----:B------:R-:W-:Y:S01]  /*27e0*/  ISETP.NE.AND P4, PT, R68, 0x20, PT ;  /* 0x000000204400780c */ /* 0x000fe20003f85270 */
[----:B------:R-:W-:Y:S01]  /*27f0*/  @P3 IMAD.MOV.U32 R43, RZ, RZ, R35 ;  /* 0x000000ffff2b3224 */ /* 0x000fe200078e0023 */
[----:B------:R-:W-:Y:S02]  /*2800*/  ISETP.EQ.AND P3, PT, R16, 0x70, PT ;  /* 0x000000701000780c */ /* 0x000fe40003f62270 */
[----:B------:R-:W-:-:S02]  /*2810*/  @P6 MOV R42, R35 ;  /* 0x00000023002a6202 */ /* 0x000fc40000000f00 */
[C---:B------:R-:W-:Y:S02]  /*2820*/  ISETP.EQ.AND P6, PT, R16.reuse, 0x74, PT ;  /* 0x000000741000780c */ /* 0x040fe40003fc2270 */
[----:B------:R-:W-:Y:S01]  /*2830*/  @P5 MOV R41, R35 ;  /* 0x0000002300295202 */ /* 0x000fe20000000f00 */
[----:B------:R-:W-:Y:S01]  /*2840*/  @P2 IMAD.MOV.U32 R11, RZ, RZ, R35 ;  /* 0x000000ffff0b2224 */ /* 0x000fe200078e0023 */
[C---:B------:R-:W-:Y:S02]  /*2850*/  ISETP.EQ.AND P5, PT, R16.reuse, 0x78, PT ;  /* 0x000000781000780c */ /* 0x040fe40003fa2270 */
[----:B------:R-:W-:-:S03]  /*2860*/  ISETP.EQ.AND P2, PT, R16, 0x7c, PT ;  /* 0x0000007c1000780c */ /* 0x000fc60003f42270 */
[----:B------:R-:W-:-:S04]  /*2870*/  @P3 IMAD.MOV.U32 R13, RZ, RZ, R35 ;  /* 0x000000ffff0d3224 */ /* 0x000fc800078e0023 */
[----:B------:R-:W-:-:S04]  /*2880*/  @P6 MOV R14, R35 ;  /* 0x00000023000e6202 */ /* 0x000fc80000000f00 */
[----:B------:R-:W-:Y:S02]  /*2890*/  @P5 MOV R15, R35 ;  /* 0x00000023000f5202 */ /* 0x000fe40000000f00 */
[----:B------:R-:W-:Y:S01]  /*28a0*/  @P2 IMAD.MOV.U32 R40, RZ, RZ, R35 ;  /* 0x000000ffff282224 */ /* 0x000fe200078e0023 */
[----:B------:R-:W-:Y:S06]  /*28b0*/  @P4 BRA `(.L_x_36) ;  /* 0xfffffff400484947 */ /* 0x000fec000383ffff */
[----:B----4-:R-:W-:Y:S01]  /*28c0*/  MOV R24, R62 ;  /* 0x0000003e00187202 */ /* 0x010fe20000000f00 */
[----:B------:R-:W-:Y:S01]  /*28d0*/  IMAD.MOV.U32 R32, RZ, RZ, R59 ;  /* 0x000000ffff207224 */ /* 0x000fe200078e003b */
[----:B------:R-:W-:Y:S01]  /*28e0*/  MOV R19, R63 ;  /* 0x0000003f00137202 */ /* 0x000fe20000000f00 */
[----:B------:R-:W-:Y:S01]  /*28f0*/  IMAD.MOV.U32 R8, RZ, RZ, R54 ;  /* 0x000000ffff087224 */ /* 0x000fe200078e0036 */
[----:B------:R-:W-:Y:S01]  /*2900*/  MOV R21, R57 ;  /* 0x0000003900157202 */ /* 0x000fe20000000f00 */
[----:B------:R-:W-:Y:S01]  /*2910*/  IMAD.MOV.U32 R2, RZ, RZ, R47 ;  /* 0x000000ffff027224 */ /* 0x000fe200078e002f */
[----:B------:R-:W-:Y:S01]  /*2920*/  MOV R28, R56 ;  /* 0x00000038001c7202 */ /* 0x000fe20000000f00 */
[----:B------:R-:W-:Y:S01]  /*2930*/  IMAD.MOV.U32 R20, RZ, RZ, R44 ;  /* 0x000000ffff147224 */ /* 0x000fe200078e002c */
[----:B------:R-:W-:Y:S01]  /*2940*/  MOV R16, R53 ;  /* 0x0000003500107202 */ /* 0x000fe20000000f00 */
[----:B------:R-:W-:Y:S01]  /*2950*/  IMAD.MOV.U32 R22, RZ, RZ, R41 ;  /* 0x000000ffff167224 */ /* 0x000fe200078e0029 */
[----:B--2---:R-:W-:Y:S01]  /*2960*/  MOV R26, R48 ;  /* 0x00000030001a7202 */ /* 0x004fe20000000f00 */
[----:B------:R-:W-:Y:S01]  /*2970*/  IMAD.MOV.U32 R62, RZ, RZ, R13 ;  /* 0x000000ffff3e7224 */ /* 0x000fe200078e000d */
[----:B------:R-:W-:-:S02]  /*2980*/  MOV R18, R46 ;  /* 0x0000002e00127202 */ /* 0x000fc40000000f00 */
[----:B------:R-:W-:Y:S02]  /*2990*/  MOV R5, R45 ;  /* 0x0000002d00057202 */ /* 0x000fe40000000f00 */
[----:B------:R-:W-:Y:S02]  /*29a0*/  MOV R3, R43 ;  /* 0x0000002b00037202 */ /* 0x000fe40000000f00 */
[----:B------:R-:W-:Y:S02]  /*29b0*/  MOV R4, R42 ;  /* 0x0000002a00047202 */ /* 0x000fe40000000f00 */
[----:B------:R-:W-:Y:S02]  /*29c0*/  MOV R0, R11 ;  /* 0x0000000b00007202 */ /* 0x000fe40000000f00 */
[----:B------:R-:W-:Y:S01]  /*29d0*/  MOV R6, R12 ;  /* 0x0000000c00067202 */ /* 0x000fe20000000f00 */
[----:B------:R-:W-:Y:S06]  /*29e0*/  BRA `(.L_x_37) ;  /* 0x0000000400847947 */ /* 0x000fec0003800000 */
.L_x_25:
[----:B------:R-:W0:Y:S01]  /*29f0*/  LDCU UR4, c[0x0][0x3bc] ;  /* 0x00007780ff0477ac */ /* 0x000e220008000800 */
[C---:B------:R-:W-:Y:S02]  /*2a00*/  IADD3 R3, PT, PT, R67.reuse, 0x1, RZ ;  /* 0x0000000143037810 */ /* 0x040fe40007ffe0ff */
[----:B------:R-:W-:Y:S02]  /*2a10*/  IADD3 R5, PT, PT, R67, 0x2, RZ ;  /* 0x0000000243057810 */ /* 0x000fe40007ffe0ff */
[-C--:B------:R-:W-:Y:S01]  /*2a20*/  ISETP.GE.AND P3, PT, R3, R0.reuse, PT ;  /* 0x000000000300720c */ /* 0x080fe20003f66270 */
[----:B------:R-:W-:Y:S01]  /*2a30*/  VIADD R3, R67, 0x3 ;  /* 0x0000000343037836 */ /* 0x000fe20000000000 */
[-C--:B------:R-:W-:Y:S02]  /*2a40*/  ISETP.GE.AND P2, PT, R5, R0.reuse, PT ;  /* 0x000000000500720c */ /* 0x080fe40003f46270 */
[-C--:B------:R-:W-:Y:S02]  /*2a50*/  ISETP.GE.AND P4, PT, R67, R0.reuse, PT ;  /* 0x000000004300720c */ /* 0x080fe40003f86270 */
[----:B------:R-:W-:Y:S01]  /*2a60*/  ISETP.GE.AND P1, PT, R3, R0, PT ;  /* 0x000000000300720c */ /* 0x000fe20003f26270 */
[C---:B------:R-:W-:Y:S01]  /*2a70*/  VIADD R3, R67.reuse, 0x6 ;  /* 0x0000000643037836 */ /* 0x040fe20000000000 */
[----:B------:R-:W-:-:S02]  /*2a80*/  IADD3 R5, PT, PT, R67, 0x7, RZ ;  /* 0x0000000743057810 */ /* 0x000fc40007ffe0ff */
[----:B------:R-:W-:Y:S02]  /*2a90*/  IADD3 R11, PT, PT, R67, 0x4, RZ ;  /* 0x00000004430b7810 */ /* 0x000fe40007ffe0ff */
[-C--:B------:R-:W-:Y:S01]  /*2aa0*/  ISETP.GE.AND P5, PT, R3, R0.reuse, PT ;  /* 0x000000000300720c */ /* 0x080fe20003fa6270 */
[----:B0-----:R-:W-:Y:S01]  /*2ab0*/  FMUL R40, RZ, UR4 ;  /* 0x00000004ff287c20 */ /* 0x001fe20008400000 */
[C---:B------:R-:W-:Y:S02]  /*2ac0*/  IADD3 R3, PT, PT, R67.reuse, 0x8, RZ ;  /* 0x0000000843037810 */ /* 0x040fe40007ffe0ff */
[----:B-1----:R-:W-:Y:S02]  /*2ad0*/  IADD3 R13, PT, PT, R67, 0x5, RZ ;  /* 0x00000005430d7810 */ /* 0x002fe40007ffe0ff */
[C---:B------:R-:W-:Y:S02]  /*2ae0*/  FSEL R66, R40.reuse, -INF , !P4 ;  /* 0xff80000028427808 */ /* 0x040fe40006000000 */
[----:B------:R-:W-:Y:S01]  /*2af0*/  ISETP.GE.AND P4, PT, R5, R0, PT ;  /* 0x000000000500720c */ /* 0x000fe20003f86270 */
[----:B------:R-:W-:Y:S01]  /*2b00*/  VIADD R5, R67, 0x9 ;  /* 0x0000000943057836 */ /* 0x000fe20000000000 */
[----:B------:R-:W-:-:S02]  /*2b10*/  FSEL R65, R40, -INF , !P3 ;  /* 0xff80000028417808 */ /* 0x000fc40005800000 */
[-C--:B------:R-:W-:Y:S02]  /*2b20*/  ISETP.GE.AND P3, PT, R3, R0.reuse, PT ;  /* 0x000000000300720c */ /* 0x080fe40003f66270 */
[----:B------:R-:W-:Y:S02]  /*2b30*/  IADD3 R3, PT, PT, R67, 0xa, RZ ;  /* 0x0000000a43037810 */ /* 0x000fe40007ffe0ff */
[----:B------:R-:W-:Y:S02]  /*2b40*/  FSEL R64, R40, -INF , !P2 ;  /* 0xff80000028407808 */ /* 0x000fe40005000000 */
[-C--:B------:R-:W-:Y:S02]  /*2b50*/  ISETP.GE.AND P0, PT, R11, R0.reuse, PT ;  /* 0x000000000b00720c */ /* 0x080fe40003f06270 */
[----:B------:R-:W-:Y:S02]  /*2b60*/  ISETP.GE.AND P2, PT, R5, R0, PT ;  /* 0x000000000500720c */ /* 0x000fe40003f46270 */
[----:B------:R-:W-:-:S02]  /*2b70*/  IADD3 R5, PT, PT, R67, 0xb, RZ ;  /* 0x0000000b43057810 */ /* 0x000fc40007ffe0ff */
[C---:B----4-:R-:W-:Y:S02]  /*2b80*/  FSEL R19, R40.reuse, -INF , !P1 ;  /* 0xff80000028137808 */ /* 0x050fe40004800000 */
[-C--:B------:R-:W-:Y:S01]  /*2b90*/  ISETP.GE.AND P1, PT, R3, R0.reuse, PT ;  /* 0x000000000300720c */ /* 0x080fe20003f26270 */
[----:B------:R-:W-:Y:S01]  /*2ba0*/  VIADD R3, R67, 0xc ;  /* 0x0000000c43037836 */ /* 0x000fe20000000000 */
[-C--:B------:R-:W-:Y:S01]  /*2bb0*/  ISETP.GE.AND P6, PT, R13, R0.reuse, PT ;  /* 0x000000000d00720c */ /* 0x080fe20003fc6270 */
[----:B------:R-:W-:Y:S01]  /*2bc0*/  VIADD R13, R67, 0x1e ;  /* 0x0000001e430d7836 */ /* 0x000fe20000000000 */
[----:B------:R-:W-:Y:S02]  /*2bd0*/  FSEL R24, R40, -INF , !P0 ;  /* 0xff80000028187808 */ /* 0x000fe40004000000 */
[----:B------:R-:W-:Y:S02]  /*2be0*/  ISETP.GE.AND P0, PT, R5, R0, PT ;  /* 0x000000000500720c */ /* 0x000fe40003f06270 */
[----:B------:R-:W-:-:S02]  /*2bf0*/  IADD3 R5, PT, PT, R67, 0xd, RZ ;  /* 0x0000000d43057810 */ /* 0x000fc40007ffe0ff */
[C---:B------:R-:W-:Y:S02]  /*2c00*/  FSEL R61, R40.reuse, -INF , !P6 ;  /* 0xff800000283d7808 */ /* 0x040fe40007000000 */
[-C--:B------:R-:W-:Y:S02]  /*2c10*/  ISETP.GE.AND P6, PT, R3, R0.reuse, PT ;  /* 0x000000000300720c */ /* 0x080fe40003fc6270 */
[----:B------:R-:W-:Y:S02]  /*2c20*/  IADD3 R3, PT, PT, R67, 0xe, RZ ;  /* 0x0000000e43037810 */ /* 0x000fe40007ffe0ff */
[C---:B------:R-:W-:Y:S02]  /*2c30*/  FSEL R60, R40.reuse, -INF , !P5 ;  /* 0xff800000283c7808 */ /* 0x040fe40006800000 */
[----:B------:R-:W-:Y:S01]  /*2c40*/  ISETP.GE.AND P5, PT, R5, R0, PT ;  /* 0x000000000500720c */ /* 0x000fe20003fa6270 */
[----:B------:R-:W-:Y:S01]  /*2c50*/  VIADD R5, R67, 0xf ;  /* 0x0000000f43057836 */ /* 0x000fe20000000000 */
[----:B------:R-:W-:-:S02]  /*2c60*/  FSEL R32, R40, -INF , !P4 ;  /* 0xff80000028207808 */ /* 0x000fc40006000000 */
[-C--:B------:R-:W-:Y:S02]  /*2c70*/  ISETP.GE.AND P4, PT, R3, R0.reuse, PT ;  /* 0x000000000300720c */ /* 0x080fe40003f86270 */
[----:B------:R-:W-:Y:S02]  /*2c80*/  IADD3 R3, PT, PT, R67, 0x10, RZ ;  /* 0x0000001043037810 */ /* 0x000fe40007ffe0ff */
[C---:B------:R-:W-:Y:S02]  /*2c90*/  FSEL R58, R40.reuse, -INF , !P3 ;  /* 0xff800000283a7808 */ /* 0x040fe40005800000 */
[----:B------:R-:W-:Y:S02]  /*2ca0*/  ISETP.GE.AND P3, PT, R5, R0, PT ;  /* 0x000000000500720c */ /* 0x000fe40003f66270 */
[----:B------:R-:W-:Y:S02]  /*2cb0*/  IADD3 R5, PT, PT, R67, 0x11, RZ ;  /* 0x0000001143057810 */ /* 0x000fe40007ffe0ff */
[----:B------:R-:W-:-:S02]  /*2cc0*/  FSEL R21, R40, -INF , !P2 ;  /* 0xff80000028157808 */ /* 0x000fc40005000000 */
[-C--:B------:R-:W-:Y:S01]  /*2cd0*/  ISETP.GE.AND P2, PT, R3, R0.reuse, PT ;  /* 0x000000000300720c */ /* 0x080fe20003f46270 */
[----:B------:R-:W-:Y:S01]  /*2ce0*/  VIADD R3, R67, 0x12 ;  /* 0x0000001243037836 */ /* 0x000fe20000000000 */
[C---:B------:R-:W-:Y:S02]  /*2cf0*/  FSEL R28, R40.reuse, -INF , !P1 ;  /* 0xff800000281c7808 */ /* 0x040fe40004800000 */
[-C--:B------:R-:W-:Y:S02]  /*2d00*/  ISETP.GE.AND P1, PT, R5, R0.reuse, PT ;  /* 0x000000000500720c */ /* 0x080fe40003f26270 */
[----:B------:R-:W-:Y:S02]  /*2d10*/  IADD3 R5, PT, PT, R67, 0x13, RZ ;  /* 0x0000001343057810 */ /* 0x000fe40007ffe0ff */
[----:B------:R-:W-:Y:S02]  /*2d20*/  FSEL R55, R40, -INF , !P0 ;  /* 0xff80000028377808 */ /* 0x000fe40004000000 */
[----:B------:R-:W-:-:S02]  /*2d30*/  ISETP.GE.AND P0, PT, R3, R0, PT ;  /* 0x000000000300720c */ /* 0x000fc40003f06270 */
[----:B------:R-:W-:Y:S02]  /*2d40*/  IADD3 R3, PT, PT, R67, 0x14, RZ ;  /* 0x0000001443037810 */ /* 0x000fe40007ffe0ff */
[C---:B------:R-:W-:Y:S02]  /*2d50*/  FSEL R8, R40.reuse, -INF , !P6 ;  /* 0xff80000028087808 */ /* 0x040fe40007000000 */
        /* <DEDUP_REMOVED lines=17> */
[----:B--2---:R-:W-:-:S02]  /*2e70*/  FSEL R26, R40, -INF , !P0 ;  /* 0xff800000281a7808 */ /* 0x004fc40004000000 */
[-C--:B------:R-:W-:Y:S01]  /*2e80*/  ISETP.GE.AND P0, PT, R5, R0.reuse, PT ;  /* 0x000000000500720c */ /* 0x080fe20003f06270 */
[C---:B------:R-:W-:Y:S01]  /*2e90*/  VIADD R5, R67.reuse, 0x1b ;  /* 0x0000001b43057836 */ /* 0x040fe20000000000 */
[C---:B------:R-:W-:Y:S02]  /*2ea0*/  FSEL R2, R40.reuse, -INF , !P6 ;  /* 0xff80000028027808 */ /* 0x040fe40007000000 */
[----:B------:R-:W-:Y:S02]  /*2eb0*/  IADD3 R11, PT, PT, R67, 0x1d, RZ ;  /* 0x0000001d430b7810 */ /* 0x000fe40007ffe0ff */
[----:B------:R-:W-:Y:S02]  /*2ec0*/  ISETP.GE.AND P6, PT, R3, R0, PT ;  /* 0x000000000300720c */ /* 0x000fe40003fc6270 */
[----:B------:R-:W-:Y:S02]  /*2ed0*/  IADD3 R3, PT, PT, R67, 0x1c, RZ ;  /* 0x0000001c43037810 */ /* 0x000fe40007ffe0ff */
[----:B------:R-:W-:-:S02]  /*2ee0*/  FSEL R18, R40, -INF , !P5 ;  /* 0xff80000028127808 */ /* 0x000fc40006800000 */
[C---:B------:R-:W-:Y:S02]  /*2ef0*/  FSEL R20, R40.reuse, -INF , !P3 ;  /* 0xff80000028147808 */ /* 0x040fe40005800000 */
[-C--:B------:R-:W-:Y:S02]  /*2f00*/  ISETP.GE.AND P5, PT, R5, R0.reuse, PT ;  /* 0x000000000500720c */ /* 0x080fe40003fa6270 */
[-C--:B------:R-:W-:Y:S02]  /*2f10*/  ISETP.GE.AND P3, PT, R11, R0.reuse, PT ;  /* 0x000000000b00720c */ /* 0x080fe40003f66270 */
[----:B------:R-:W-:Y:S02]  /*2f20*/  FSEL R5, R40, -INF , !P4 ;  /* 0xff80000028057808 */ /* 0x000fe40006000000 */
[----:B------:R-:W-:Y:S02]  /*2f30*/  IADD3 R11, PT, PT, R67, 0x1f, RZ ;  /* 0x0000001f430b7810 */ /* 0x000fe40007ffe0ff */
[----:B------:R-:W-:-:S02]  /*2f40*/  ISETP.GE.AND P4, PT, R3, R0, PT ;  /* 0x000000000300720c */ /* 0x000fc40003f86270 */
[C---:B------:R-:W-:Y:S02]  /*2f50*/  FSEL R3, R40.reuse, -INF , !P2 ;  /* 0xff80000028037808 */ /* 0x040fe40005000000 */
[-C--:B------:R-:W-:Y:S02]  /*2f60*/  ISETP.GE.AND P2, PT, R13, R0.reuse, PT ;  /* 0x000000000d00720c */ /* 0x080fe40003f46270 */
[C---:B------:R-:W-:Y:S02]  /*2f70*/  FSEL R4, R40.reuse, -INF , !P1 ;  /* 0xff80000028047808 */ /* 0x040fe40004800000 */
[----:B------:R-:W-:Y:S02]  /*2f80*/  ISETP.GE.AND P1, PT, R11, R0, PT ;  /* 0x000000000b00720c */ /* 0x000fe40003f26270 */
[C---:B------:R-:W-:Y:S02]  /*2f90*/  FSEL R22, R40.reuse, -INF , !P0 ;  /* 0xff80000028167808 */ /* 0x040fe40004000000 */
[----:B------:R-:W-:-:S02]  /*2fa0*/  FSEL R0, R40, -INF , !P6 ;  /* 0xff80000028007808 */ /* 0x000fc40007000000 */
[C---:B------:R-:W-:Y:S02]  /*2fb0*/  FSEL R6, R40.reuse, -INF , !P5 ;  /* 0xff80000028067808 */ /* 0x040fe40006800000 */
[C---:B------:R-:W-:Y:S02]  /*2fc0*/  FSEL R62, R40.reuse, -INF , !P4 ;  /* 0xff800000283e7808 */ /* 0x040fe40006000000 */
[C---:B------:R-:W-:Y:S02]  /*2fd0*/  FSEL R14, R40.reuse, -INF , !P3 ;  /* 0xff800000280e7808 */ /* 0x040fe40005800000 */
[C---:B---3--:R-:W-:Y:S02]  /*2fe0*/  FSEL R15, R40.reuse, -INF , !P2 ;  /* 0xff800000280f7808 */ /* 0x048fe40005000000 */
[----:B------:R-:W-:-:S07]  /*2ff0*/  FSEL R40, R40, -INF , !P1 ;  /* 0xff80000028287808 */ /* 0x000fce0004800000 */
.L_x_37:
[----:B------:R-:W-:Y:S05]  /*3000*/  BSYNC.RECONVERGENT B0 ;  /* 0x0000000000007941 */ /* 0x000fea0003800200 */
.L_x_24:
[----:B------:R-:W-:Y:S01]  /*3010*/  FMNMX3 R11, R66, R65, R64, !PT ;  /* 0x00000041420b7276 */ /* 0x000fe20007800040 */
[----:B------:R-:W-:Y:S02]  /*3020*/  HFMA2 R29, -RZ, RZ, 0.96630859375, -0.0022525787353515625 ;  /* 0x3bbb989dff1d7431 */ /* 0x000fe400000001ff */
[----:B------:R-:W-:Y:S01]  /*3030*/  IMAD.MOV.U32 R34, RZ, RZ, 0x437c0000 ;  /* 0x437c0000ff227424 */ /* 0x000fe200078e00ff */
[----:B-----5:R-:W-:Y:S01]  /*3040*/  FSETP.GT.AND P1, PT, R9, RZ, PT ;  /* 0x000000ff0900720b */ /* 0x020fe20003f24000 */
[----:B------:R-:W0:Y:S01]  /*3050*/  LDCU UR10, c[0x0][0x3b0] ;  /* 0x00007600ff0a77ac */ /* 0x000e220008000800 */
[----:B------:R-:W-:Y:S01]  /*3060*/  FMNMX3 R11, R11, R19, R24, !PT ;  /* 0x000000130b0b7276 */ /* 0x000fe20007800018 */
[----:B------:R-:W-:Y:S03]  /*3070*/  BSSY.RECONVERGENT B0, `(.L_x_38) ;  /* 0x000020c000007945 */ /* 0x000fe60003800200 */
[----:B------:R-:W-:-:S04]  /*3080*/  FMNMX3 R11, R11, R61, R60, !PT ;  /* 0x0000003d0b0b7276 */ /* 0x000fc8000780003c */
        /* <DEDUP_REMOVED lines=12> */
[----:B------:R-:W-:-:S05]  /*3150*/  FMNMX R45, R11, R40, !PT ;  /* 0x000000280b2d7209 */ /* 0x000fca0007800000 */
[C---:B------:R-:W-:Y:S01]  /*3160*/  FADD R30, -R45.reuse, R66 ;  /* 0x000000422d1e7221 */ /* 0x040fe20000000100 */
[C---:B------:R-:W-:Y:S01]  /*3170*/  FADD R12, -R45.reuse, R65 ;  /* 0x000000412d0c7221 */ /* 0x040fe20000000100 */
[C---:B------:R-:W-:Y:S01]  /*3180*/  FADD R54, -R45.reuse, R64 ;  /* 0x000000402d367221 */ /* 0x040fe20000000100 */
[----:B------:R-:W-:Y:S01]  /*3190*/  FADD R56, -R45, R19 ;  /* 0x000000132d387221 */ /* 0x000fe20000000100 */
[-C--:B------:R-:W-:Y:S01]  /*31a0*/  FFMA.SAT R13, R30, R29.reuse, 0.5 ;  /* 0x3f0000001e0d7423 */ /* 0x080fe2000000201d */
[-C--:B------:R-:W-:Y:S01]  /*31b0*/  FFMA.SAT R17, R12, R29.reuse, 0.5 ;  /* 0x3f0000000c117423 */ /* 0x080fe2000000201d */
[-C--:B------:R-:W-:Y:S01]  /*31c0*/  FFMA.SAT R63, R54, R29.reuse, 0.5 ;  /* 0x3f000000363f7423 */ /* 0x080fe2000000201d */
[-C--:B------:R-:W-:Y:S01]  /*31d0*/  FFMA.SAT R59, R56, R29.reuse, 0.5 ;  /* 0x3f000000383b7423 */ /* 0x080fe2000000201d */
[-C--:B------:R-:W-:Y:S01]  /*31e0*/  FFMA.RM R13, R13, R34.reuse, 12582913 ;  /* 0x4b4000010d0d7423 */ /* 0x080fe20000004022 */
[-C--:B------:R-:W-:Y:S01]  /*31f0*/  FFMA.RM R17, R17, R34.reuse, 12582913 ;  /* 0x4b40000111117423 */ /* 0x080fe20000004022 */
[-C--:B------:R-:W-:Y:S01]  /*3200*/  FFMA.RM R63, R63, R34.reuse, 12582913 ;  /* 0x4b4000013f3f7423 */ /* 0x080fe20000004022 */
[----:B------:R-:W-:Y:S01]  /*3210*/  FADD R36, -R45, R24 ;  /* 0x000000182d247221 */ /* 0x000fe20000000100 */
[----:B------:R-:W-:Y:S01]  /*3220*/  FADD R11, R13, -12583039 ;  /* 0xcb40007f0d0b7421 */ /* 0x000fe20000000000 */
[----:B------:R-:W-:Y:S01]  /*3230*/  FADD R23, R17, -12583039 ;  /* 0xcb40007f11177421 */ /* 0x000fe20000000000 */
[-C--:B------:R-:W-:Y:S01]  /*3240*/  FFMA.RM R59, R59, R34.reuse, 12582913 ;  /* 0x4b4000013b3b7423 */ /* 0x080fe20000004022 */
[-C--:B------:R-:W-:Y:S01]  /*3250*/  FFMA.SAT R19, R36, R29.reuse, 0.5 ;  /* 0x3f00000024137423 */ /* 0x080fe2000000201d */
[----:B------:R-:W-:Y:S01]  /*3260*/  FFMA R11, R30, 1.4426950216293334961, -R11 ;  /* 0x3fb8aa3b1e0b7823 */ /* 0x000fe2000000080b */
[----:B------:R-:W-:Y:S01]  /*3270*/  FFMA R23, R12, 1.4426950216293334961, -R23 ;  /* 0x3fb8aa3b0c177823 */ /* 0x000fe20000000817 */
[----:B------:R-:W-:Y:S01]  /*3280*/  FADD R60, -R45, R60 ;  /* 0x0000003c2d3c7221 */ /* 0x000fe20000000100 */
[-C--:B------:R-:W-:Y:S01]  /*3290*/  FFMA.RM R44, R19, R34.reuse, 12582913 ;  /* 0x4b400001132c7423 */ /* 0x080fe20000004022 */
[----:B------:R-:W-:Y:S01]  /*32a0*/  FFMA R30, R30, 1.925963033500011079e-08, R11 ;  /* 0x32a570601e1e7823 */ /* 0x000fe2000000000b */
[----:B------:R-:W-:Y:S01]  /*32b0*/  FADD R11, R63, -12583039 ;  /* 0xcb40007f3f0b7421 */ /* 0x000fe20000000000 */
[----:B------:R-:W-:Y:S01]  /*32c0*/  FFMA R57, R12, 1.925963033500011079e-08, R23 ;  /* 0x32a570600c397823 */ /* 0x000fe20000000017 */
[----:B------:R-:W-:Y:S01]  /*32d0*/  FADD R12, -R45, R61 ;  /* 0x0000003d2d0c7221 */ /* 0x000fe20000000100 */
[-C--:B------:R-:W-:Y:S01]  /*32e0*/  FFMA.SAT R43, R60, R29.reuse, 0.5 ;  /* 0x3f0000003c2b7423 */ /* 0x080fe2000000201d */
[----:B------:R-:W-:Y:S01]  /*32f0*/  FFMA R11, R54, 1.4426950216293334961, -R11 ;  /* 0x3fb8aa3b360b7823 */ /* 0x000fe2000000080b */
[----:B------:R-:W-:Y:S01]  /*3300*/  FADD R19, R44, -12583039 ;  /* 0xcb40007f2c137421 */ /* 0x000fe20000000000 */
[-C--:B------:R-:W-:Y:S01]  /*3310*/  FFMA.SAT R23, R12, R29.reuse, 0.5 ;  /* 0x3f0000000c177423 */ /* 0x080fe2000000201d */
[-C--:B------:R-:W-:Y:S01]  /*3320*/  FFMA.RM R43, R43, R34.reuse, 12582913 ;  /* 0x4b4000012b2b7423 */ /* 0x080fe20000004022 */
[----:B------:R-:W-:Y:S01]  /*3330*/  FFMA R54, R54, 1.925963033500011079e-08, R11 ;  /* 0x32a5706036367823 */ /* 0x000fe2000000000b */
[----:B------:R-:W-:Y:S01]  /*3340*/  FADD R11, R59, -12583039 ;  /* 0xcb40007f3b0b7421 */ /* 0x000fe20000000000 */
[-C--:B------:R-:W-:Y:S01]  /*3350*/  FFMA.RM R24, R23, R34.reuse, 12582913 ;  /* 0x4b40000117187423 */ /* 0x080fe20000004022 */
[----:B------:R-:W-:Y:S01]  /*3360*/  FADD R32, -R45, R32 ;  /* 0x000000202d207221 */ /* 0x000fe20000000100 */
[----:B------:R-:W-:Y:S01]  /*3370*/  FFMA R19, R36, 1.4426950216293334961, -R19 ;  /* 0x3fb8aa3b24137823 */ /* 0x000fe20000000813 */
[----:B------:R-:W-:Y:S01]  /*3380*/  FFMA R11, R56, 1.4426950216293334961, -R11 ;  /* 0x3fb8aa3b380b7823 */ /* 0x000fe2000000080b */
[----:B------:R-:W-:Y:S01]  /*3390*/  FADD R23, R43, -12583039 ;  /* 0xcb40007f2b177421 */ /* 0x000fe20000000000 */
[-C--:B------:R-:W-:Y:S01]  /*33a0*/  FFMA.SAT R25, R32, R29.reuse, 0.5 ;  /* 0x3f00000020197423 */ /* 0x080fe2000000201d */
[----:B------:R-:W-:Y:S01]  /*33b0*/  FADD R58, -R45, R58 ;  /* 0x0000003a2d3a7221 */ /* 0x000fe20000000100 */
[----:B------:R-:W-:Y:S01]  /*33c0*/  FFMA R56, R56, 1.925963033500011079e-08, R11 ;  /* 0x32a5706038387823 */ /* 0x000fe2000000000b */
[----:B------:R-:W-:Y:S01]  /*33d0*/  FADD R11, R24, -12583039 ;  /* 0xcb40007f180b7421 */ /* 0x000fe20000000000 */
[----:B------:R-:W-:Y:S01]  /*33e0*/  FFMA R53, R36, 1.925963033500011079e-08, R19 ;  /* 0x32a5706024357823 */ /* 0x000fe20000000013 */
[----:B------:R-:W-:Y:S01]  /*33f0*/  FFMA R23, R60, 1.4426950216293334961, -R23 ;  /* 0x3fb8aa3b3c177823 */ /* 0x000fe20000000817 */
[-C--:B------:R-:W-:Y:S01]  /*3400*/  FFMA.RM R25, R25, R34.reuse, 12582913 ;  /* 0x4b40000119197423 */ /* 0x080fe20000004022 */
[----:B------:R-:W-:Y:S01]  /*3410*/  FFMA R11, R12, 1.4426950216293334961, -R11 ;  /* 0x3fb8aa3b0c0b7823 */ /* 0x000fe2000000080b */
[-C--:B------:R-:W-:Y:S01]  /*3420*/  FFMA.SAT R39, R58, R29.reuse, 0.5 ;  /* 0x3f0000003a277423 */ /* 0x080fe2000000201d */
[----:B------:R-:W-:Y:S01]  /*3430*/  FFMA R31, R60, 1.925963033500011079e-08, R23 ;  /* 0x32a570603c1f7823 */ /* 0x000fe20000000017 */
[C---:B------:R-:W-:Y:S01]  /*3440*/  FADD R28, -R45.reuse, R28 ;  /* 0x0000001c2d1c7221 */ /* 0x040fe20000000100 */
[----:B------:R-:W-:Y:S01]  /*3450*/  FFMA R19, R12, 1.925963033500011079e-08, R11 ;  /* 0x32a570600c137823 */ /* 0x000fe2000000000b */
[----:B------:R-:W-:Y:S01]  /*3460*/  FADD R12, -R45, R21 ;  /* 0x000000152d0c7221 */ /* 0x000fe20000000100 */
[----:B------:R-:W-:Y:S01]  /*3470*/  FADD R11, R25, -12583039 ;  /* 0xcb40007f190b7421 */ /* 0x000fe20000000000 */
[-C--:B------:R-:W-:Y:S01]  /*3480*/  FFMA.RM R39, R39, R34.reuse, 12582913 ;  /* 0x4b40000127277423 */ /* 0x080fe20000004022 */
[----:B------:R-:W-:Y:S01]  /*3490*/  FADD R64, -R45, R55 ;  /* 0x000000372d407221 */ /* 0x000fe20000000100 */
[-C--:B------:R-:W-:Y:S01]  /*34a0*/  FFMA.SAT R23, R12, R29.reuse, 0.5 ;  /* 0x3f0000000c177423 */ /* 0x080fe2000000201d */
[----:B------:R-:W-:Y:S01]  /*34b0*/  FFMA R11, R32, 1.4426950216293334961, -R11 ;  /* 0x3fb8aa3b200b7823 */ /* 0x000fe2000000080b */
[----:B------:R-:W-:Y:S01]  /*34c0*/  FADD R21, R39, -12583039 ;  /* 0xcb40007f27157421 */ /* 0x000fe20000000000 */
[-C--:B------:R-:W-:Y:S01]  /*34d0*/  FFMA.SAT R27, R64, R29.reuse, 0.5 ;  /* 0x3f000000401b7423 */ /* 0x080fe2000000201d */
[-C--:B------:R-:W-:Y:S01]  /*34e0*/  FFMA.RM R38, R23, R34.reuse, 12582913 ;  /* 0x4b40000117267423 */ /* 0x080fe20000004022 */
[-C--:B------:R-:W-:Y:S01]  /*34f0*/  FFMA.SAT R23, R28, R29.reuse, 0.5 ;  /* 0x3f0000001c177423 */ /* 0x080fe2000000201d */
[----:B------:R-:W-:Y:S01]  /*3500*/  FFMA R66, R32, 1.925963033500011079e-08, R11 ;  /* 0x32a5706020427823 */ /* 0x000fe2000000000b */
[----:B------:R-:W-:Y:S01]  /*3510*/  FFMA R21, R58, 1.4426950216293334961, -R21 ;  /* 0x3fb8aa3b3a157823 */ /* 0x000fe20000000815 */
[----:B------:R-:W-:Y:S01]  /*3520*/  FADD R11, R38, -12583039 ;  /* 0xcb40007f260b7421 */ /* 0x000fe20000000000 */
[-C--:B------:R-:W-:Y:S01]  /*3530*/  FFMA.RM R23, R23, R34.reuse, 12582913 ;  /* 0x4b40000117177423 */ /* 0x080fe20000004022 */
[----:B------:R-:W-:Y:S01]  /*3540*/  FADD R60, -R45, R8 ;  /* 0x000000082d3c7221 */ /* 0x000fe20000000100 */
[----:B------:R-:W-:Y:S01]  /*3550*/  FFMA R55, R58, 1.925963033500011079e-08, R21 ;  /* 0x32a570603a377823 */ /* 0x000fe20000000015 */
[----:B------:R-:W-:Y:S01]  /*3560*/  FFMA R11, R12, 1.4426950216293334961, -R11 ;  /* 0x3fb8aa3b0c0b7823 */ /* 0x000fe2000000080b */
[----:B------:R-:W-:Y:S01]  /*3570*/  FADD R21, R23, -12583039 ;  /* 0xcb40007f17157421 */ /* 0x000fe20000000000 */
[-C--:B------:R-:W-:Y:S01]  /*3580*/  FFMA.RM R8, R27, R34.reuse, 12582913 ;  /* 0x4b4000011b087423 */ /* 0x080fe20000004022 */
[-C--:B------:R-:W-:Y:S01]  /*3590*/  FFMA.SAT R27, R60, R29.reuse, 0.5 ;  /* 0x3f0000003c1b7423 */ /* 0x080fe2000000201d */
        /* <DEDUP_REMOVED lines=12> */
[----:B------:R-:W-:Y:S01]  /*3660*/  FFMA R64, R64, 1.925963033500011079e-08, R21 ;  /* 0x32a5706040407823 */ /* 0x000fe20000000015 */
[C---:B------:R-:W-:Y:S01]  /*3670*/  FFMA R27, R60.reuse, 1.4426950216293334961, -R27 ;  /* 0x3fb8aa3b3c1b7823 */ /* 0x040fe2000000081b */
[----:B------:R-:W-:Y:S01]  /*3680*/  FADD R21, R11, -12583039 ;  /* 0xcb40007f0b157421 */ /* 0x000fe20000000000 */
[-C--:B------:R-:W-:Y:S01]  /*3690*/  FFMA.RM R48, R33, R34.reuse, 12582913 ;  /* 0x4b40000121307423 */ /* 0x080fe20000004022 */
[C---:B------:R-:W-:Y:S01]  /*36a0*/  FADD R28, -R45.reuse, R51 ;  /* 0x000000332d1c7221 */ /* 0x040fe20000000100 */
[----:B------:R-:W-:Y:S01]  /*36b0*/  FFMA R60, R60, 1.925963033500011079e-08, R27 ;  /* 0x32a570603c3c7823 */ /* 0x000fe2000000001b */
[----:B------:R-:W-:Y:S01]  /*36c0*/  FFMA R21, R16, 1.4426950216293334961, -R21 ;  /* 0x3fb8aa3b10157823 */ /* 0x000fe20000000815 */
[----:B------:R-:W-:Y:S01]  /*36d0*/  FADD R27, R48, -12583039 ;  /* 0xcb40007f301b7421 */ /* 0x000fe20000000000 */
[-C--:B------:R-:W-:Y:S01]  /*36e0*/  FFMA.SAT R33, R28, R29.reuse, 0.5 ;  /* 0x3f0000001c217423 */ /* 0x080fe2000000201d */
[----:B------:R-:W-:Y:S01]  /*36f0*/  FADD R50, -R45, R50 ;  /* 0x000000322d327221 */ /* 0x000fe20000000100 */
[----:B------:R-:W-:Y:S01]  /*3700*/  FFMA R58, R16, 1.925963033500011079e-08, R21 ;  /* 0x32a57060103a7823 */ /* 0x000fe20000000015 */
[----:B------:R-:W-:Y:S01]  /*3710*/  FFMA R21, R46, 1.4426950216293334961, -R27 ;  /* 0x3fb8aa3b2e157823 */ /* 0x000fe2000000081b */
[-C--:B------:R-:W-:Y:S01]  /*3720*/  FFMA.RM R27, R33, R34.reuse, 12582913 ;  /* 0x4b400001211b7423 */ /* 0x080fe20000004022 */
[-C--:B------:R-:W-:Y:S01]  /*3730*/  FFMA.SAT R33, R50, R29.reuse, 0.5 ;  /* 0x3f00000032217423 */ /* 0x080fe2000000201d */
[----:B------:R-:W-:Y:S01]  /*3740*/  FADD R12, -R45, R49 ;  /* 0x000000312d0c7221 */ /* 0x000fe20000000100 */
[----:B------:R-:W-:Y:S01]  /*3750*/  FFMA R46, R46, 1.925963033500011079e-08, R21 ;  /* 0x32a570602e2e7823 */ /* 0x000fe20000000015 */
[----:B------:R-:W-:Y:S01]  /*3760*/  FADD R21, R27, -12583039 ;  /* 0xcb40007f1b157421 */ /* 0x000fe20000000000 */
[-C--:B------:R-:W-:Y:S01]  /*3770*/  FFMA.RM R16, R33, R34.reuse, 12582913 ;  /* 0x4b40000121107423 */ /* 0x080fe20000004022 */
[-C--:B------:R-:W-:Y:S01]  /*3780*/  FFMA.SAT R47, R12, R29.reuse, 0.5 ;  /* 0x3f0000000c2f7423 */ /* 0x080fe2000000201d */
[----:B------:R-:W-:Y:S01]  /*3790*/  FADD R36, -R45, R26 ;  /* 0x0000001a2d247221 */ /* 0x000fe20000000100 */
[----:B------:R-:W-:Y:S01]  /*37a0*/  FFMA R21, R28, 1.4426950216293334961, -R21 ;  /* 0x3fb8aa3b1c157823 */ /* 0x000fe20000000815 */
[----:B------:R-:W-:Y:S01]  /*37b0*/  FADD R33, R16, -12583039 ;  /* 0xcb40007f10217421 */ /* 0x000fe20000000000 */
[-C--:B------:R-:W-:Y:S01]  /*37c0*/  FFMA.RM R47, R47, R34.reuse, 12582913 ;  /* 0x4b4000012f2f7423 */ /* 0x080fe20000004022 */
[-C--:B------:R-:W-:Y:S01]  /*37d0*/  FFMA.SAT R35, R36, R29.reuse, 0.5 ;  /* 0x3f00000024237423 */ /* 0x080fe2000000201d */
[----:B------:R-:W-:Y:S01]  /*37e0*/  FFMA R28, R28, 1.925963033500011079e-08, R21 ;  /* 0x32a570601c1c7823 */ /* 0x000fe20000000015 */
[C---:B------:R-:W-:Y:S01]  /*37f0*/  FFMA R21, R50.reuse, 1.4426950216293334961, -R33 ;  /* 0x3fb8aa3b32157823 */ /* 0x040fe20000000821 */
[----:B------:R-:W-:Y:S01]  /*3800*/  FADD R33, R47, -12583039 ;  /* 0xcb40007f2f217421 */ /* 0x000fe20000000000 */
[----:B------:R-:W-:Y:S01]  /*3810*/  FADD R52, -R45, R2 ;  /* 0x000000022d347221 */ /* 0x000fe20000000100 */
[-C--:B------:R-:W-:Y:S01]  /*3820*/  FFMA.RM R26, R35, R34.reuse, 12582913 ;  /* 0x4b400001231a7423 */ /* 0x080fe20000004022 */
[----:B------:R-:W-:Y:S01]  /*3830*/  FFMA R21, R50, 1.925963033500011079e-08, R21 ;  /* 0x32a5706032157823 */ /* 0x000fe20000000015 */
[----:B------:R-:W-:Y:S01]  /*3840*/  FFMA R33, R12, 1.4426950216293334961, -R33 ;  /* 0x3fb8aa3b0c217823 */ /* 0x000fe20000000821 */
[-C--:B------:R-:W-:Y:S01]  /*3850*/  FFMA.SAT R37, R52, R29.reuse, 0.5 ;  /* 0x3f00000034257423 */ /* 0x080fe2000000201d */
[----:B------:R-:W-:Y:S01]  /*3860*/  FADD R35, R26, -12583039 ;  /* 0xcb40007f1a237421 */ /* 0x000fe20000000000 */
[----:B------:R-:W-:Y:S01]  /*3870*/  FADD R50, -R45, R18 ;  /* 0x000000122d327221 */ /* 0x000fe20000000100 */
[----:B------:R-:W-:Y:S01]  /*3880*/  FFMA R2, R12, 1.925963033500011079e-08, R33 ;  /* 0x32a570600c027823 */ /* 0x000fe20000000021 */
[-C--:B------:R-:W-:Y:S01]  /*3890*/  FFMA.RM R18, R37, R34.reuse, 12582913 ;  /* 0x4b40000125127423 */ /* 0x080fe20000004022 */
[----:B------:R-:W-:Y:S01]  /*38a0*/  FFMA R35, R36, 1.4426950216293334961, -R35 ;  /* 0x3fb8aa3b24237823 */ /* 0x000fe20000000823 */
[-C--:B------:R-:W-:Y:S01]  /*38b0*/  FFMA.SAT R33, R50, R29.reuse, 0.5 ;  /* 0x3f00000032217423 */ /* 0x080fe2000000201d */
[----:B------:R-:W-:Y:S01]  /*38c0*/  FADD R12, -R45, R5 ;  /* 0x000000052d0c7221 */ /* 0x000fe20000000100 */
[----:B------:R-:W-:Y:S01]  /*38d0*/  FADD R5, R18, -12583039 ;  /* 0xcb40007f12057421 */ /* 0x000fe20000000000 */
[----:B------:R-:W-:Y:S01]  /*38e0*/  FFMA R49, R36, 1.925963033500011079e-08, R35 ;  /* 0x32a5706024317823 */ /* 0x000fe20000000023 */
[-C--:B------:R-:W-:Y:S01]  /*38f0*/  FFMA.RM R42, R33, R34.reuse, 12582913 ;  /* 0x4b400001212a7423 */ /* 0x080fe20000004022 */
[-C--:B------:R-:W-:Y:S01]  /*3900*/  FFMA.SAT R35, R12, R29.reuse, 0.5 ;  /* 0x3f0000000c237423 */ /* 0x080fe2000000201d */
[----:B------:R-:W-:Y:S01]  /*3910*/  FFMA R5, R52, 1.4426950216293334961, -R5 ;  /* 0x3fb8aa3b34057823 */ /* 0x000fe20000000805 */
[----:B------:R-:W-:Y:S01]  /*3920*/  FADD R36, -R45, R3 ;  /* 0x000000032d247221 */ /* 0x000fe20000000100 */
[----:B------:R-:W-:Y:S01]  /*3930*/  FADD R33, R42, -12583039 ;  /* 0xcb40007f2a217421 */ /* 0x000fe20000000000 */
[-C--:B------:R-:W-:Y:S01]  /*3940*/  FFMA.RM R35, R35, R34.reuse, 12582913 ;  /* 0x4b40000123237423 */ /* 0x080fe20000004022 */
[----:B------:R-:W-:Y:S01]  /*3950*/  FFMA R37, R52, 1.925963033500011079e-08, R5 ;  /* 0x32a5706034257823 */ /* 0x000fe20000000005 */
[----:B------:R-:W-:Y:S01]  /*3960*/  FADD R52, -R45, R20 ;  /* 0x000000142d347221 */ /* 0x000fe20000000100 */
[----:B------:R-:W-:Y:S01]  /*3970*/  FFMA R5, R50, 1.4426950216293334961, -R33 ;  /* 0x3fb8aa3b32057823 */ /* 0x000fe20000000821 */
[----:B------:R-:W-:Y:S01]  /*3980*/  FADD R33, R35, -12583039 ;  /* 0xcb40007f23217421 */ /* 0x000fe20000000000 */
[-C--:B------:R-:W-:Y:S01]  /*3990*/  FFMA.SAT R41, R36, R29.reuse, 0.5 ;  /* 0x3f00000024297423 */ /* 0x080fe2000000201d */
[C---:B------:R-:W-:Y:S01]  /*39a0*/  FADD R0, -R45.reuse, R0 ;  /* 0x000000002d007221 */ /* 0x040fe20000000100 */
[----:B------:R-:W-:Y:S01]  /*39b0*/  FFMA R5, R50, 1.925963033500011079e-08, R5 ;  /* 0x32a5706032057823 */ /* 0x000fe20000000005 */
[C---:B------:R-:W-:Y:S01]  /*39c0*/  FFMA R33, R12.reuse, 1.4426950216293334961, -R33 ;  /* 0x3fb8aa3b0c217823 */ /* 0x040fe20000000821 */
[----:B------:R-:W-:Y:S01]  /*39d0*/  FADD R50, -R45, R4 ;  /* 0x000000042d327221 */ /* 0x000fe20000000100 */
[-C--:B------:R-:W-:Y:S01]  /*39e0*/  FFMA.RM R41, R41, R34.reuse, 12582913 ;  /* 0x4b40000129297423 */ /* 0x080fe20000004022 */
[----:B------:R-:W-:Y:S01]  /*39f0*/  MUFU.EX2 R30, R30 ;  /* 0x0000001e001e7308 */ /* 0x000fe20000000800 */
[----:B------:R-:W-:Y:S01]  /*3a00*/  FFMA R3, R12, 1.925963033500011079e-08, R33 ;  /* 0x32a570600c037823 */ /* 0x000fe20000000021 */
[-C--:B------:R-:W-:Y:S01]  /*3a10*/  FFMA.SAT R33, R52, R29.reuse, 0.5 ;  /* 0x3f00000034217423 */ /* 0x080fe2000000201d */
[----:B------:R-:W-:Y:S01]  /*3a20*/  FADD R12, -R45, R22 ;  /* 0x000000162d0c7221 */ /* 0x000fe20000000100 */
[----:B------:R-:W-:Y:S01]  /*3a30*/  FADD R51, R41, -12583039 ;  /* 0xcb40007f29337421 */ /* 0x000fe20000000000 */
[----:B------:R-:W-:Y:S01]  /*3a40*/  FADD R68, -R45, R6 ;  /* 0x000000062d447221 */ /* 0x000fe20000000100 */
[-C--:B------:R-:W-:Y:S01]  /*3a50*/  FFMA.RM R20, R33, R34.reuse, 12582913 ;  /* 0x4b40000121147423 */ /* 0x080fe20000004022 */
[-C--:B------:R-:W-:Y:S01]  /*3a60*/  FFMA.SAT R69, R12, R29.reuse, 0.5 ;  /* 0x3f0000000c457423 */ /* 0x080fe2000000201d */
[----:B------:R-:W-:Y:S01]  /*3a70*/  FFMA R51, R36, 1.4426950216293334961, -R51 ;  /* 0x3fb8aa3b24337823 */ /* 0x000fe20000000833 */
[----:B------:R1:W-:Y:S01]  /*3a80*/  MUFU.EX2 R4, R57 ;  /* 0x0000003900047308 */ /* 0x0003e20000000800 */
[----:B------:R-:W-:Y:S01]  /*3a90*/  FADD R33, R20, -12583039 ;  /* 0xcb40007f14217421 */ /* 0x000fe20000000000 */
[-C--:B------:R-:W-:Y:S01]  /*3aa0*/  FFMA.RM R22, R69, R34.reuse, 12582913 ;  /* 0x4b40000145167423 */ /* 0x080fe20000004022 */
[----:B------:R-:W-:Y:S01]  /*3ab0*/  FFMA R51, R36, 1.925963033500011079e-08, R51 ;  /* 0x32a5706024337823 */ /* 0x000fe20000000033 */
[C---:B------:R-:W-:Y:S01]  /*3ac0*/  FADD R62, -R45.reuse, R62 ;  /* 0x0000003e2d3e7221 */ /* 0x040fe20000000100 */
[----:B------:R-:W-:Y:S01]  /*3ad0*/  FFMA R33, R52, 1.4426950216293334961, -R33 ;  /* 0x3fb8aa3b34217823 */ /* 0x000fe20000000821 */
[----:B------:R-:W-:Y:S01]  /*3ae0*/  FADD R71, R22, -12583039 ;  /* 0xcb40007f16477421 */ /* 0x000fe20000000000 */
[----:B------:R-:W-:Y:S01]  /*3af0*/  IMAD.SHL.U32 R24, R24, 0x800000, RZ ;  /* 0x0080000018187824 */ /* 0x000fe200078e00ff */
[----:B------:R-:W-:Y:S01]  /*3b00*/  MUFU.EX2 R54, R54 ;  /* 0x0000003600367308 */ /* 0x000fe20000000800 */
[----:B------:R-:W-:Y:S01]  /*3b10*/  FFMA R52, R52, 1.925963033500011079e-08, R33 ;  /* 0x32a5706034347823 */ /* 0x000fe20000000021 */
[-C--:B------:R-:W-:Y:S01]  /*3b20*/  FFMA.SAT R33, R50, R29.reuse, 0.5 ;  /* 0x3f00000032217423 */ /* 0x080fe2000000201d */
[----:B------:R-:W-:Y:S01]  /*3b30*/  FFMA R71, R12, 1.4426950216293334961, -R71 ;  /* 0x3fb8aa3b0c477823 */ /* 0x000fe20000000847 */
[-C--:B-1----:R-:W-:Y:S01]  /*3b40*/  FFMA.SAT R57, R68, R29.reuse, 0.5 ;  /* 0x3f00000044397423 */ /* 0x082fe2000000201d */
[----:B------:R-:W-:Y:S01]  /*3b50*/  FADD R40, -R45, R40 ;  /* 0x000000282d287221 */ /* 0x000fe20000000100 */
[-C--:B------:R-:W-:Y:S01]  /*3b60*/  FFMA.RM R33, R33, R34.reuse, 12582913 ;  /* 0x4b40000121217423 */ /* 0x080fe20000004022 */
[----:B------:R-:W-:Y:S01]  /*3b70*/  FFMA R12, R12, 1.925963033500011079e-08, R71 ;  /* 0x32a570600c0c7823 */ /* 0x000fe20000000047 */
[----:B------:R1:W2:Y:S01]  /*3b80*/  MUFU.EX2 R6, R66 ;  /* 0x0000004200067308 */ /* 0x0002a20000000800 */
[----:B------:R-:W-:Y:S01]  /*3b90*/  SHF.L.U32 R44, R44, 0x17, RZ ;  /* 0x000000172c2c7819 */ /* 0x000fe200000006ff */
[----:B------:R-:W-:Y:S01]  /*3ba0*/  FADD R69, R33, -12583039 ;  /* 0xcb40007f21457421 */ /* 0x000fe20000000000 */
[----:B------:R-:W-:Y:S01]  /*3bb0*/  SHF.L.U32 R25, R25, 0x17, RZ ;  /* 0x0000001719197819 */ /* 0x000fe200000006ff */
[----:B------:R-:W-:Y:S01]  /*3bc0*/  IMAD.SHL.U32 R47, R47, 0x800000, RZ ;  /* 0x008000002f2f7824 */ /* 0x000fe200078e00ff */
[----:B------:R-:W-:Y:S01]  /*3bd0*/  SHF.L.U32 R38, R38, 0x17, RZ ;  /* 0x0000001726267819 */ /* 0x000fe200000006ff */
[C---:B------:R-:W-:Y:S01]  /*3be0*/  FFMA R69, R50.reuse, 1.4426950216293334961, -R69 ;  /* 0x3fb8aa3b32457823 */ /* 0x040fe20000000845 */
[----:B------:R-:W-:Y:S01]  /*3bf0*/  SHF.L.U32 R27, R27, 0x17, RZ ;  /* 0x000000171b1b7819 */ /* 0x000fe200000006ff */
[----:B------:R-:W-:Y:S01]  /*3c00*/  MUFU.EX2 R56, R56 ;  /* 0x0000003800387308 */ /* 0x000fe20000000800 */
[----:B-1----:R-:W-:Y:S01]  /*3c10*/  FADD R66, -R45, R14 ;  /* 0x0000000e2d427221 */ /* 0x002fe20000000100 */
[----:B------:R-:W-:Y:S01]  /*3c20*/  FFMA R50, R50, 1.925963033500011079e-08, R69 ;  /* 0x32a5706032327823 */ /* 0x000fe20000000045 */
[----:B------:R-:W-:Y:S01]  /*3c30*/  FFMA.SAT R69, R0, R29, 0.5 ;  /* 0x3f00000000457423 */ /* 0x000fe2000000201d */
[----:B------:R-:W-:Y:S01]  /*3c40*/  SHF.L.U32 R26, R26, 0x17, RZ ;  /* 0x000000171a1a7819 */ /* 0x000fe200000006ff */
[----:B------:R-:W-:Y:S01]  /*3c50*/  IMAD.SHL.U32 R42, R42, 0x800000, RZ ;  /* 0x008000002a2a7824 */ /* 0x000fe200078e00ff */
[----:B------:R-:W-:Y:S01]  /*3c60*/  SHF.L.U32 R18, R18, 0x17, RZ ;  /* 0x0000001712127819 */ /* 0x000fe200000006ff */
[----:B------:R-:W-:Y:S01]  /*3c70*/  FFMA.RM R36, R69, R34, 12582913 ;  /* 0x4b40000145247423 */ /* 0x000fe20000004022 */
[----:B------:R-:W-:Y:S01]  /*3c80*/  SHF.L.U32 R69, R13, 0x17, RZ ;  /* 0x000000170d457819 */ /* 0x000fe200000006ff */
[----:B------:R-:W1:Y:S01]  /*3c90*/  MUFU.EX2 R19, R19 ;  /* 0x0000001300137308 */ /* 0x000e620000000800 */
[----:B--2---:R-:W-:Y:S01]  /*3ca0*/  FMUL R6, R25, R6 ;  /* 0x0000000619067220 */ /* 0x004fe20000400000 */
[C---:B------:R-:W-:Y:S01]  /*3cb0*/  FADD R71, R36.reuse, -12583039 ;  /* 0xcb40007f24477421 */ /* 0x040fe20000000000 */
[----:B------:R-:W-:Y:S01]  /*3cc0*/  SHF.L.U32 R33, R33, 0x17, RZ ;  /* 0x0000001721217819 */ /* 0x000fe200000006ff */
[----:B------:R-:W-:-:S02]  /*3cd0*/  IMAD.SHL.U32 R36, R36, 0x800000, RZ ;  /* 0x0080000024247824 */ /* 0x000fc400078e00ff */
[C---:B------:R-:W-:Y:S02]  /*3ce0*/  FFMA R13, R0.reuse, 1.4426950216293334961, -R71 ;  /* 0x3fb8aa3b000d7823 */ /* 0x040fe40000000847 */
[----:B------:R-:W2:Y:S02]  /*3cf0*/  MUFU.EX2 R53, R53 ;  /* 0x0000003500357308 */ /* 0x000ea40000000800 */
[----:B------:R-:W-:Y:S01]  /*3d00*/  FFMA R13, R0, 1.925963033500011079e-08, R13 ;  /* 0x32a57060000d7823 */ /* 0x000fe2000000000d */
[----:B------:R-:W-:Y:S01]  /*3d10*/  FMUL R0, R69, R30 ;  /* 0x0000001e45007220 */ /* 0x000fe20000400000 */
[----:B------:R-:W-:Y:S01]  /*3d20*/  FFMA.RM R30, R57, R34, 12582913 ;  /* 0x4b400001391e7423 */ /* 0x000fe20000004022 */
[----:B------:R-:W-:-:S03]  /*3d30*/  SHF.L.U32 R57, R17, 0x17, RZ ;  /* 0x0000001711397819 */ /* 0x000fc600000006ff */
[----:B------:R-:W-:Y:S01]  /*3d40*/  FADD R69, R30, -12583039 ;  /* 0xcb40007f1e457421 */ /* 0x000fe20000000000 */
[----:B-1----:R-:W-:Y:S01]  /*3d50*/  FMUL R19, R24, R19 ;  /* 0x0000001318137220 */ /* 0x002fe20000400000 */
[----:B------:R-:W-:Y:S01]  /*3d60*/  FMUL R4, R57, R4 ;  /* 0x0000000439047220 */ /* 0x000fe20000400000 */
[-C--:B------:R-:W-:Y:S01]  /*3d70*/  FFMA.SAT R57, R62, R29.reuse, 0.5 ;  /* 0x3f0000003e397423 */ /* 0x080fe2000000201d */
[C---:B------:R-:W-:Y:S01]  /*3d80*/  FFMA R17, R68.reuse, 1.4426950216293334961, -R69 ;  /* 0x3fb8aa3b44117823 */ /* 0x040fe20000000845 */
[----:B------:R-:W-:Y:S01]  /*3d90*/  IMAD.SHL.U32 R69, R63, 0x800000, RZ ;  /* 0x008000003f457824 */ /* 0x000fe200078e00ff */
[----:B------:R-:W1:Y:S01]  /*3da0*/  MUFU.EX2 R31, R31 ;  /* 0x0000001f001f7308 */ /* 0x000e620000000800 */
[----:B------:R-:W-:Y:S01]  /*3db0*/  FFMA.RM R57, R57, R34, 12582913 ;  /* 0x4b40000139397423 */ /* 0x000fe20000004022 */
[----:B------:R-:W-:Y:S01]  /*3dc0*/  FFMA R17, R68, 1.925963033500011079e-08, R17 ;  /* 0x32a5706044117823 */ /* 0x000fe20000000011 */
[----:B------:R-:W-:Y:S01]  /*3dd0*/  FMUL R54, R69, R54 ;  /* 0x0000003645367220 */ /* 0x000fe20000400000 */
[----:B------:R-:W-:Y:S01]  /*3de0*/  FFMA.SAT R69, R66, R29, 0.5 ;  /* 0x3f00000042457423 */ /* 0x000fe2000000201d */
[----:B------:R-:W-:Y:S01]  /*3df0*/  FADD R71, R57, -12583039 ;  /* 0xcb40007f39477421 */ /* 0x000fe20000000000 */
[----:B--2---:R-:W-:Y:S01]  /*3e00*/  FMUL R53, R44, R53 ;  /* 0x000000352c357220 */ /* 0x004fe20000400000 */
[----:B------:R-:W-:Y:S01]  /*3e10*/  SHF.L.U32 R44, R43, 0x17, RZ ;  /* 0x000000172b2c7819 */ /* 0x000fe200000006ff */
[----:B------:R-:W-:Y:S01]  /*3e20*/  FFMA.RM R14, R69, R34, 12582913 ;  /* 0x4b400001450e7423 */ /* 0x000fe20000004022 */
[C---:B------:R-:W-:Y:S01]  /*3e30*/  FFMA R71, R62.reuse, 1.4426950216293334961, -R71 ;  /* 0x3fb8aa3b3e477823 */ /* 0x040fe20000000847 */
[----:B------:R-:W-:Y:S01]  /*3e40*/  SHF.L.U32 R69, R59, 0x17, RZ ;  /* 0x000000173b457819 */ /* 0x000fe200000006ff */
[----:B------:R2:W-:Y:S01]  /*3e50*/  MUFU.EX2 R63, R65 ;  /* 0x00000041003f7308 */ /* 0x0005e20000000800 */
[----:B------:R-:W-:Y:S01]  /*3e60*/  SHF.L.U32 R57, R57, 0x17, RZ ;  /* 0x0000001739397819 */ /* 0x000fe200000006ff */
[----:B------:R-:W-:Y:S01]  /*3e70*/  FFMA R62, R62, 1.925963033500011079e-08, R71 ;  /* 0x32a570603e3e7823 */ /* 0x000fe20000000047 */
[----:B------:R-:W-:Y:S01]  /*3e80*/  FADD R71, R14, -12583039 ;  /* 0xcb40007f0e477421 */ /* 0x000fe20000000000 */
[----:B------:R-:W-:Y:S01]  /*3e90*/  FMUL R56, R69, R56 ;  /* 0x0000003845387220 */ /* 0x000fe20000400000 */
[----:B------:R-:W-:Y:S01]  /*3ea0*/  FMNMX R69, R10, R45, !PT ;  /* 0x0000002d0a457209 */ /* 0x000fe20007800000 */
[----:B-1----:R-:W-:Y:S01]  /*3eb0*/  FMUL R31, R44, R31 ;  /* 0x0000001f2c1f7220 */ /* 0x002fe20000400000 */
[----:B------:R-:W-:Y:S01]  /*3ec0*/  FFMA R59, R66, 1.4426950216293334961, -R71 ;  /* 0x3fb8aa3b423b7823 */ /* 0x000fe20000000847 */
[----:B------:R-:W1:Y:S02]  /*3ed0*/  MUFU.EX2 R61, R61 ;  /* 0x0000003d003d7308 */ /* 0x000e640000000800 */
[----:B------:R-:W-:Y:S01]  /*3ee0*/  FADD R10, R10, -R69 ;  /* 0x800000450a0a7221 */ /* 0x000fe20000000000 */
[----:B------:R-:W-:Y:S01]  /*3ef0*/  FFMA R59, R66, 1.925963033500011079e-08, R59 ;  /* 0x32a57060423b7823 */ /* 0x000fe2000000003b */
[C---:B------:R-:W-:Y:S01]  /*3f00*/  FADD R66, -R45.reuse, R15 ;  /* 0x0000000f2d427221 */ /* 0x040fe20000000100 */
[----:B------:R-:W-:Y:S01]  /*3f10*/  FADD R24, R45, -R69 ;  /* 0x800000452d187221 */ /* 0x000fe20000000000 */
[-C--:B------:R-:W-:Y:S01]  /*3f20*/  FFMA.SAT R45, R40, R29.reuse, 0.5 ;  /* 0x3f000000282d7423 */ /* 0x080fe2000000201d */
[-C--:B------:R-:W-:Y:S01]  /*3f30*/  FFMA.SAT R71, R10, R29.reuse, 0.5 ;  /* 0x3f0000000a477423 */ /* 0x080fe2000000201d */
[----:B------:R-:W-:Y:S01]  /*3f40*/  FFMA.SAT R15, R66, R29, 0.5 ;  /* 0x3f000000420f7423 */ /* 0x000fe2000000201d */
[----:B------:R-:W3:Y:S02]  /*3f50*/  MUFU.EX2 R55, R55 ;  /* 0x0000003700377308 */ /* 0x000ee40000000800 */
[-C--:B------:R-:W-:Y:S01]  /*3f60*/  FFMA.RM R43, R71, R34.reuse, 12582913 ;  /* 0x4b400001472b7423 */ /* 0x080fe20000004022 */
[----:B------:R-:W-:-:S04]  /*3f70*/  FFMA.RM R15, R15, R34, 12582913 ;  /* 0x4b4000010f0f7423 */ /* 0x000fc80000004022 */
[----:B--2---:R-:W-:Y:S01]  /*3f80*/  FADD R65, R15, -12583039 ;  /* 0xcb40007f0f417421 */ /* 0x004fe20000000000 */
[----:B------:R-:W2:Y:S01]  /*3f90*/  MUFU.EX2 R64, R64 ;  /* 0x0000004000407308 */ /* 0x000ea20000000800 */
[----:B-1----:R-:W-:Y:S02]  /*3fa0*/  FMUL R61, R38, R61 ;  /* 0x0000003d263d7220 */ /* 0x002fe40000400000 */
[----:B------:R-:W-:-:S04]  /*3fb0*/  FFMA R65, R66, 1.4426950216293334961, -R65 ;  /* 0x3fb8aa3b42417823 */ /* 0x000fc80000000841 */
[----:B------:R-:W-:Y:S01]  /*3fc0*/  FFMA R65, R66, 1.925963033500011079e-08, R65 ;  /* 0x32a5706042417823 */ /* 0x000fe20000000041 */
[----:B------:R-:W-:Y:S01]  /*3fd0*/  FFMA.SAT R66, R24, R29, 0.5 ;  /* 0x3f00000018427423 */ /* 0x000fe2000000201d */
[-C--:B------:R-:W-:Y:S01]  /*3fe0*/  FFMA.RM R29, R45, R34.reuse, 12582913 ;  /* 0x4b4000012d1d7423 */ /* 0x080fe20000004022 */
[----:B------:R-:W-:Y:S01]  /*3ff0*/  FADD R45, RZ, R0 ;  /* 0x00000000ff2d7221 */ /* 0x000fe20000000000 */
[----:B------:R-:W1:Y:S01]  /*4000*/  MUFU.EX2 R60, R60 ;  /* 0x0000003c003c7308 */ /* 0x000e620000000800 */
[----:B------:R-:W-:Y:S01]  /*4010*/  FFMA.RM R34, R66, R34, 12582913 ;  /* 0x4b40000142227423 */ /* 0x000fe20000004022 */
[----:B------:R-:W-:Y:S02]  /*4020*/  IMAD.SHL.U32 R66, R39, 0x800000, RZ ;  /* 0x0080000027427824 */ /* 0x000fe400078e00ff */
[----:B------:R-:W-:Y:S02]  /*4030*/  FADD R45, R45, R4 ;  /* 0x000000042d2d7221 */ /* 0x000fe40000000000 */
[----:B---3--:R-:W-:-:S02]  /*4040*/  FMUL R55, R66, R55 ;  /* 0x0000003742377220 */ /* 0x008fc40000400000 */
[----:B------:R-:W-:Y:S01]  /*4050*/  FADD R45, R45, R54 ;  /* 0x000000362d2d7221 */ /* 0x000fe20000000000 */
[----:B------:R-:W3:Y:S03]  /*4060*/  MUFU.EX2 R58, R58 ;  /* 0x0000003a003a7308 */ /* 0x000ee60000000800 */
[----:B------:R-:W-:-:S04]  /*4070*/  FADD R44, R45, R56 ;  /* 0x000000382d2c7221 */ /* 0x000fc80000000000 */
[----:B------:R-:W-:Y:S01]  /*4080*/  FADD R44, R44, R53 ;  /* 0x000000352c2c7221 */ /* 0x000fe20000000000 */
[----:B------:R-:W4:Y:S03]  /*4090*/  MUFU.EX2 R46, R46 ;  /* 0x0000002e002e7308 */ /* 0x000f260000000800 */
[----:B------:R-:W-:-:S04]  /*40a0*/  FADD R44, R44, R19 ;  /* 0x000000132c2c7221 */ /* 0x000fc80000000000 */
[----:B------:R-:W-:Y:S01]  /*40b0*/  FADD R25, R44, R31 ;  /* 0x0000001f2c197221 */ /* 0x000fe20000000000 */
[----:B------:R-:W-:Y:S01]  /*40c0*/  SHF.L.U32 R44, R23, 0x17, RZ ;  /* 0x00000017172c7819 */ /* 0x000fe200000006ff */
[----:B------:R-:W-:Y:S01]  /*40d0*/  IMAD.SHL.U32 R23, R8, 0x800000, RZ ;  /* 0x0080000008177824 */ /* 0x000fe200078e00ff */
[----:B------:R-:W0:Y:S01]  /*40e0*/  MUFU.EX2 R28, R28 ;  /* 0x0000001c001c7308 */ /* 0x000e220000000800 */
[----:B------:R-:W-:Y:S01]  /*40f0*/  FADD R38, R25, R6 ;  /* 0x0000000619267221 */ /* 0x000fe20000000000 */
[----:B------:R-:W-:Y:S01]  /*4100*/  SHF.L.U32 R25, R32, 0x17, RZ ;  /* 0x0000001720197819 */ /* 0x000fe200000006ff */
[----:B------:R-:W-:Y:S01]  /*4110*/  FMUL R63, R44, R63 ;  /* 0x0000003f2c3f7220 */ /* 0x000fe20000400000 */
[----:B--2---:R-:W-:Y:S01]  /*4120*/  FMUL R64, R23, R64 ;  /* 0x0000004017407220 */ /* 0x004fe20000400000 */
[----:B------:R-:W-:Y:S01]  /*4130*/  FADD R38, R38, R55 ;  /* 0x0000003726267221 */ /* 0x000fe20000000000 */
[----:B------:R-:W-:Y:S01]  /*4140*/  SHF.L.U32 R23, R11, 0x17, RZ ;  /* 0x000000170b177819 */ /* 0x000fe200000006ff */
[----:B-1----:R-:W-:Y:S01]  /*4150*/  FMUL R60, R25, R60 ;  /* 0x0000003c193c7220 */ /* 0x002fe20000400000 */
[----:B------:R-:W1:Y:S01]  /*4160*/  MUFU.EX2 R21, R21 ;  /* 0x0000001500157308 */ /* 0x000e620000000800 */
[----:B------:R-:W-:Y:S01]  /*4170*/  FADD R38, R38, R61 ;  /* 0x0000003d26267221 */ /* 0x000fe20000000000 */
[----:B------:R-:W-:Y:S01]  /*4180*/  SHF.L.U32 R8, R16, 0x17, RZ ;  /* 0x0000001710087819 */ /* 0x000fe200000006ff */
[----:B---3--:R-:W-:Y:S01]  /*4190*/  FMUL R58, R23, R58 ;  /* 0x0000003a173a7220 */ /* 0x008fe20000400000 */
[----:B------:R-:W-:-:S02]  /*41a0*/  IMAD.SHL.U32 R23, R48, 0x800000, RZ ;  /* 0x0080000030177824 */ /* 0x000fc400078e00ff */
[----:B------:R-:W-:Y:S01]  /*41b0*/  FADD R11, R38, R63 ;  /* 0x0000003f260b7221 */ /* 0x000fe20000000000 */
[C---:B------:R-:W-:Y:S01]  /*41c0*/  FADD R25, R29.reuse, -12583039 ;  /* 0xcb40007f1d197421 */ /* 0x040fe20000000000 */
[----:B------:R-:W-:Y:S01]  /*41d0*/  SHF.L.U32 R29, R29, 0x17, RZ ;  /* 0x000000171d1d7819 */ /* 0x000fe200000006ff */
[----:B------:R-:W2:Y:S01]  /*41e0*/  MUFU.EX2 R2, R2 ;  /* 0x0000000200027308 */ /* 0x000ea20000000800 */
[----:B------:R-:W-:Y:S01]  /*41f0*/  FADD R11, R11, R64 ;  /* 0x000000400b0b7221 */ /* 0x000fe20000000000 */
[----:B----4-:R-:W-:Y:S01]  /*4200*/  FMUL R46, R23, R46 ;  /* 0x0000002e172e7220 */ /* 0x010fe20000400000 */
[----:B0-----:R-:W-:Y:S01]  /*4210*/  FMUL R28, R27, R28 ;  /* 0x0000001c1b1c7220 */ /* 0x001fe20000400000 */
[----:B------:R-:W-:Y:S01]  /*4220*/  FADD R23, R43, -12583039 ;  /* 0xcb40007f2b177421 */ /* 0x000fe20000000000 */
[----:B------:R-:W-:Y:S01]  /*4230*/  FADD R11, R11, R60 ;  /* 0x0000003c0b0b7221 */ /* 0x000fe20000000000 */
[----:B------:R-:W-:Y:S01]  /*4240*/  FFMA R25, R40, 1.4426950216293334961, -R25 ;  /* 0x3fb8aa3b28197823 */ /* 0x000fe20000000819 */
[----:B------:R-:W-:Y:S01]  /*4250*/  IMAD.SHL.U32 R43, R43, 0x800000, RZ ;  /* 0x008000002b2b7824 */ /* 0x000fe200078e00ff */
[----:B------:R-:W0:Y:S01]  /*4260*/  MUFU.EX2 R49, R49 ;  /* 0x0000003100317308 */ /* 0x000e220000000800 */
[----:B------:R-:W-:Y:S01]  /*4270*/  FADD R11, R11, R58 ;  /* 0x0000003a0b0b7221 */ /* 0x000fe20000000000 */
[----:B-1----:R-:W-:Y:S01]  /*4280*/  FMUL R21, R8, R21 ;  /* 0x0000001508157220 */ /* 0x002fe20000400000 */
[----:B------:R-:W-:Y:S01]  /*4290*/  FFMA R23, R10, 1.4426950216293334961, -R23 ;  /* 0x3fb8aa3b0a177823 */ /* 0x000fe20000000817 */
[----:B------:R-:W-:Y:S01]  /*42a0*/  FFMA R40, R40, 1.925963033500011079e-08, R25 ;  /* 0x32a5706028287823 */ /* 0x000fe20000000019 */
[----:B------:R-:W-:Y:S01]  /*42b0*/  FADD R11, R11, R46 ;  /* 0x0000002e0b0b7221 */ /* 0x000fe20000000000 */
[----:B------:R-:W-:-:S02]  /*42c0*/  FADD R25, R34, -12583039 ;  /* 0xcb40007f22197421 */ /* 0x000fc40000000000 */
[----:B------:R-:W1:Y:S01]  /*42d0*/  MUFU.EX2 R37, R37 ;  /* 0x0000002500257308 */ /* 0x000e620000000800 */
[----:B------:R-:W-:Y:S01]  /*42e0*/  FADD R8, R11, R28 ;  /* 0x0000001c0b087221 */ /* 0x000fe20000000000 */
[----:B--2---:R-:W-:Y:S01]  /*42f0*/  FMUL R11, R47, R2 ;  /* 0x000000022f0b7220 */ /* 0x004fe20000400000 */
[----:B------:R-:W-:Y:S01]  /*4300*/  FFMA R2, R10, 1.925963033500011079e-08, R23 ;  /* 0x32a570600a027823 */ /* 0x000fe20000000017 */
[----:B------:R-:W-:Y:S01]  /*4310*/  SHF.L.U32 R23, R20, 0x17, RZ ;  /* 0x0000001714177819 */ /* 0x000fe200000006ff */
[----:B------:R-:W-:Y:S01]  /*4320*/  FADD R8, R8, R21 ;  /* 0x0000001508087221 */ /* 0x000fe20000000000 */
[----:B------:R-:W-:Y:S02]  /*4330*/  FFMA R25, R24, 1.4426950216293334961, -R25 ;  /* 0x3fb8aa3b18197823 */ /* 0x000fe40000000819 */
[----:B------:R-:W2:Y:S01]  /*4340*/  MUFU.EX2 R5, R5 ;  /* 0x0000000500057308 */ /* 0x000ea20000000800 */
[----:B0-----:R-:W-:Y:S01]  /*4350*/  FMUL R49, R26, R49 ;  /* 0x000000311a317220 */ /* 0x001fe20000400000 */
[----:B------:R-:W-:Y:S01]  /*4360*/  FADD R8, R8, R11 ;  /* 0x0000000b08087221 */ /* 0x000fe20000000000 */
[----:B------:R-:W-:-:S02]  /*4370*/  FFMA R25, R24, 1.925963033500011079e-08, R25 ;  /* 0x32a5706018197823 */ /* 0x000fc40000000019 */
[----:B------:R-:W0:Y:S01]  /*4380*/  LDC R24, c[0x0][0x3b4] ;  /* 0x0000ed00ff187b82 */ /* 0x000e220000000800 */
[----:B------:R-:W-:Y:S02]  /*4390*/  FADD R8, R8, R49 ;  /* 0x0000003108087221 */ /* 0x000fe40000000000 */
[----:B------:R-:W3:Y:S01]  /*43a0*/  MUFU.EX2 R3, R3 ;  /* 0x0000000300037308 */ /* 0x000ee20000000800 */
[----:B-1----:R-:W-:Y:S01]  /*43b0*/  FMUL R37, R18, R37 ;  /* 0x0000002512257220 */ /* 0x002fe20000400000 */
[----:B------:R-:W-:-:S03]  /*43c0*/  SHF.L.U32 R18, R35, 0x17, RZ ;  /* 0x0000001723127819 */ /* 0x000fc600000006ff */
[----:B------:R-:W-:-:S03]  /*43d0*/  FADD R8, R8, R37 ;  /* 0x0000002508087221 */ /* 0x000fc60000000000 */
[----:B------:R-:W1:Y:S01]  /*43e0*/  MUFU.EX2 R52, R52 ;  /* 0x0000003400347308 */ /* 0x000e620000000800 */
[----:B--2---:R-:W-:-:S07]  /*43f0*/  FMUL R5, R42, R5 ;  /* 0x000000052a057220 */ /* 0x004fce0000400000 */
[----:B------:R-:W2:Y:S01]  /*4400*/  MUFU.EX2 R51, R51 ;  /* 0x0000003300337308 */ /* 0x000ea20000000800 */
[----:B---3--:R-:W-:Y:S01]  /*4410*/  FMUL R10, R18, R3 ;  /* 0x00000003120a7220 */ /* 0x008fe20000400000 */
[----:B------:R-:W-:Y:S01]  /*4420*/  FADD R3, R8, R5 ;  /* 0x0000000508037221 */ /* 0x000fe20000000000 */
[----:B------:R-:W-:Y:S01]  /*4430*/  IMAD.SHL.U32 R18, R41, 0x800000, RZ ;  /* 0x0080000029127824 */ /* 0x000fe200078e00ff */
[----:B0-----:R-:W-:Y:S02]  /*4440*/  ISETP.GE.AND P0, PT, R24, 0x1, PT ;  /* 0x000000011800780c */ /* 0x001fe40003f06270 */
[----:B------:R-:W-:Y:S02]  /*4450*/  FADD R3, R3, R10 ;  /* 0x0000000a03037221 */ /* 0x000fe40000000000 */
[----:B------:R-:W0:Y:S01]  /*4460*/  MUFU.EX2 R50, R50 ;  /* 0x0000003200327308 */ /* 0x000e220000000800 */
[----:B-1----:R-:W-:Y:S01]  /*4470*/  FMUL R52, R23, R52 ;  /* 0x0000003417347220 */ /* 0x002fe20000400000 */
[----:B------:R-:W-:-:S03]  /*4480*/  SHF.L.U32 R23, R22, 0x17, RZ ;  /* 0x0000001716177819 */ /* 0x000fc600000006ff */
[----:B------:R-:W-:-:S03]  /*4490*/  FADD R8, R3, R52 ;  /* 0x0000003403087221 */ /* 0x000fc60000000000 */
[----:B------:R-:W1:Y:S01]  /*44a0*/  MUFU.EX2 R12, R12 ;  /* 0x0000000c000c7308 */ /* 0x000e620000000800 */
[----:B--2---:R-:W-:Y:S01]  /*44b0*/  FMUL R51, R18, R51 ;  /* 0x0000003312337220 */ /* 0x004fe20000400000 */
[----:B------:R-:W-:-:S03]  /*44c0*/  SHF.L.U32 R18, R15, 0x17, RZ ;  /* 0x000000170f127819 */ /* 0x000fc600000006ff */
[----:B------:R-:W-:-:S03]  /*44d0*/  FADD R3, R8, R51 ;  /* 0x0000003308037221 */ /* 0x000fc60000000000 */
[----:B------:R-:W2:Y:S01]  /*44e0*/  MUFU.EX2 R13, R13 ;  /* 0x0000000d000d7308 */ /* 0x000ea20000000800 */
[----:B0-----:R-:W-:-:S04]  /*44f0*/  FMUL R50, R33, R50 ;  /* 0x0000003221327220 */ /* 0x001fc80000400000 */
[----:B------:R-:W-:-:S03]  /*4500*/  FADD R3, R3, R50 ;  /* 0x0000003203037221 */ /* 0x000fc60000000000 */
[----:B------:R-:W0:Y:S01]  /*4510*/  MUFU.EX2 R16, R17 ;  /* 0x0000001100107308 */ /* 0x000e220000000800 */
[----:B-1----:R-:W-:Y:S01]  /*4520*/  FMUL R12, R23, R12 ;  /* 0x0000000c170c7220 */ /* 0x002fe20000400000 */
[----:B------:R-:W-:-:S03]  /*4530*/  SHF.L.U32 R23, R30, 0x17, RZ ;  /* 0x000000171e177819 */ /* 0x000fc600000006ff */
[----:B------:R-:W-:-:S03]  /*4540*/  FADD R8, R3, R12 ;  /* 0x0000000c03087221 */ /* 0x000fc60000000000 */
[----:B------:R-:W1:Y:S01]  /*4550*/  MUFU.EX2 R62, R62 ;  /* 0x0000003e003e7308 */ /* 0x000e620000000800 */
[----:B--2---:R-:W-:-:S04]  /*4560*/  FMUL R13, R36, R13 ;  /* 0x0000000d240d7220 */ /* 0x004fc80000400000 */
[----:B------:R-:W-:Y:S01]  /*4570*/  FADD R3, R8, R13 ;  /* 0x0000000d08037221 */ /* 0x000fe20000000000 */
[----:B------:R-:W-:Y:S02]  /*4580*/  IMAD.SHL.U32 R8, R14, 0x800000, RZ ;  /* 0x008000000e087824 */ /* 0x000fe400078e00ff */
[----:B------:R-:W2:Y:S01]  /*4590*/  MUFU.EX2 R59, R59 ;  /* 0x0000003b003b7308 */ /* 0x000ea20000000800 */
[----:B0-----:R-:W-:-:S04]  /*45a0*/  FMUL R16, R23, R16 ;  /* 0x0000001017107220 */ /* 0x001fc80000400000 */
[----:B------:R-:W-:-:S03]  /*45b0*/  FADD R3, R3, R16 ;  /* 0x0000001003037221 */ /* 0x000fc60000000000 */
[----:B------:R-:W0:Y:S01]  /*45c0*/  MUFU.EX2 R17, R65 ;  /* 0x0000004100117308 */ /* 0x000e220000000800 */
[----:B-1----:R-:W-:-:S07]  /*45d0*/  FMUL R14, R57, R62 ;  /* 0x0000003e390e7220 */ /* 0x002fce0000400000 */
[----:B------:R-:W1:Y:S01]  /*45e0*/  MUFU.EX2 R20, R40 ;  /* 0x0000002800147308 */ /* 0x000e620000000800 */
[----:B--2---:R-:W-:-:S07]  /*45f0*/  FMUL R15, R8, R59 ;  /* 0x0000003b080f7220 */ /* 0x004fce0000400000 */
[----:B------:R2:W3:Y:S01]  /*4600*/  MUFU.EX2 R22, R2 ;  /* 0x0000000200167308 */ /* 0x0004e20000000800 */
[----:B0-----:R-:W-:Y:S01]  /*4610*/  FMUL R17, R18, R17 ;  /* 0x0000001112117220 */ /* 0x001fe20000400000 */
[----:B------:R-:W-:-:S06]  /*4620*/  SHF.L.U32 R18, R34, 0x17, RZ ;  /* 0x0000001722127819 */ /* 0x000fcc00000006ff */
[----:B------:R-:W0:Y:S01]  /*4630*/  MUFU.EX2 R25, R25 ;  /* 0x0000001900197308 */ /* 0x000e220000000800 */
[----:B--2---:R-:W-:Y:S01]  /*4640*/  FADD R2, R3, R14 ;  /* 0x0000000e03027221 */ /* 0x004fe20000000000 */
[----:B-1----:R-:W-:-:S03]  /*4650*/  FMUL R20, R29, R20 ;  /* 0x000000141d147220 */ /* 0x002fc60000400000 */
[----:B------:R-:W-:Y:S01]  /*4660*/  FADD R2, R2, R15 ;  /* 0x0000000f02027221 */ /* 0x000fe20000000000 */
[----:B---3--:R-:W-:-:S03]  /*4670*/  FMUL R22, R43, R22 ;  /* 0x000000162b167220 */ /* 0x008fc60000400000 */
[----:B------:R-:W-:Y:S01]  /*4680*/  FADD R3, R2, R17 ;  /* 0x0000001102037221 */ /* 0x000fe20000000000 */
[----:B------:R-:W-:-:S03]  /*4690*/  FMUL R22, R9, R22 ;  /* 0x0000001609167220 */ /* 0x000fc60000400000 */
[----:B------:R-:W-:Y:S01]  /*46a0*/  FADD R3, R3, R20 ;  /* 0x0000001403037221 */ /* 0x000fe20000000000 */
[----:B0-----:R-:W-:-:S04]  /*46b0*/  FMUL R18, R18, R25 ;  /* 0x0000001912127220 */ /* 0x001fc80000400000 */
[----:B------:R-:W-:Y:S01]  /*46c0*/  FFMA R23, R3, R18, R22 ;  /* 0x0000001203177223 */ /* 0x000fe20000000016 */
[----:B------:R-:W-:-:S04]  /*46d0*/  FSEL R22, R22, RZ, P1 ;  /* 0x000000ff16167208 */ /* 0x000fc80000800000 */
[----:B------:R-:W-:-:S13]  /*46e0*/  FSETP.LEU.OR P0, PT, R23, RZ, !P0 ;  /* 0x000000ff1700720b */ /* 0x000fda000470b400 */
[----:B------:R-:W-:Y:S05]  /*46f0*/  @P0 BRA `(.L_x_39) ;  /* 0x00000008008c0947 */ /* 0x000fea0003800000 */
[----:B------:R-:W0:Y:S01]  /*4700*/  S2UR UR5, SR_CgaCtaId ;  /* 0x00000000000579c3 */ /* 0x000e220000008800 */
[----:B------:R-:W1:Y:S01]  /*4710*/  LDCU.64 UR6, c[0x0][0x398] ;  /* 0x00007300ff0677ac */ /* 0x000e620008000a00 */
[C---:B------:R-:W-:Y:S01]  /*4720*/  VIADD R32, R67.reuse, 0x8 ;  /* 0x0000000843207836 */ /* 0x040fe20000000000 */
[C---:B------:R-:W-:Y:S01]  /*4730*/  IADD3 R33, PT, PT, R67.reuse, 0x9, RZ ;  /* 0x0000000943217810 */ /* 0x040fe20007ffe0ff */
[C---:B------:R-:W-:Y:S01]  /*4740*/  VIADD R35, R67.reuse, 0xb ;  /* 0x0000000b43237836 */ /* 0x040fe20000000000 */
[----:B------:R-:W-:Y:S01]  /*4750*/  UMOV UR4, 0x400 ;  /* 0x0000040000047882 */ /* 0x000fe20000000000 */
[C---:B------:R-:W-:Y:S01]  /*4760*/  IADD3 R34, PT, PT, R67.reuse, 0xa, RZ ;  /* 0x0000000a43227810 */ /* 0x040fe20007ffe0ff */
[----:B------:R-:W-:Y:S01]  /*4770*/  UIADD3 UR4, UPT, UPT, UR4, 0x4000, URZ ;  /* 0x0000400004047890 */ /* 0x000fe2000fffe0ff */
[C---:B------:R-:W-:Y:S01]  /*4780*/  IADD3 R36, PT, PT, R67.reuse, 0xc, RZ ;  /* 0x0000000c43247810 */ /* 0x040fe20007ffe0ff */
[C---:B------:R-:W-:Y:S01]  /*4790*/  VIADD R39, R67.reuse, 0x10 ;  /* 0x0000001043277836 */ /* 0x040fe20000000000 */
[C---:B------:R-:W-:Y:S01]  /*47a0*/  IADD3 R38, PT, PT, R67.reuse, 0xd, RZ ;  /* 0x0000000d43267810 */ /* 0x040fe20007ffe0ff */
[C---:B------:R-:W-:Y:S01]  /*47b0*/  VIADD R42, R67.reuse, 0x17 ;  /* 0x00000017432a7836 */ /* 0x040fe20000000000 */
[C---:B------:R-:W-:Y:S01]  /*47c0*/  IADD3 R40, PT, PT, R67.reuse, 0x11, RZ ;  /* 0x0000001143287810 */ /* 0x040fe20007ffe0ff */
[C---:B------:R-:W-:Y:S01]  /*47d0*/  VIADD R45, R67.reuse, 0x1a ;  /* 0x0000001a432d7836 */ /* 0x040fe20000000000 */
[C---:B------:R-:W-:Y:S01]  /*47e0*/  IADD3 R41, PT, PT, R67.reuse, 0x16, RZ ;  /* 0x0000001643297810 */ /* 0x040fe20007ffe0ff */
[C---:B------:R-:W-:Y:S01]  /*47f0*/  VIADD R57, R67.reuse, 0x1e ;  /* 0x0000001e43397836 */ /* 0x040fe20000000000 */
[----:B------:R-:W-:-:S02]  /*4800*/  IADD3 R43, PT, PT, R67, 0x18, RZ ;  /* 0x00000018432b7810 */ /* 0x000fc40007ffe0ff */
[C---:B------:R-:W-:Y:S02]  /*4810*/  IADD3 R44, PT, PT, R67.reuse, 0x19, RZ ;  /* 0x00000019432c7810 */ /* 0x040fe40007ffe0ff */
[C---:B-1----:R-:W-:Y:S02]  /*4820*/  LEA R2, P0, R72.reuse, UR6, 0x2 ;  /* 0x0000000648027c11 */ /* 0x042fe4000f8010ff */
[C---:B------:R-:W-:Y:S01]  /*4830*/  IADD3 R47, PT, PT, R67.reuse, 0x1b, RZ ;  /* 0x0000001b432f7810 */ /* 0x040fe20007ffe0ff */
[----:B0-----:R-:W-:Y:S01]  /*4840*/  ULEA UR4, UR5, UR4, 0x18 ;  /* 0x0000000405047291 */ /* 0x001fe2000f8ec0ff */
[----:B------:R-:W-:Y:S02]  /*4850*/  LEA.HI.X R73, R72, UR7, R7, 0x2, P0 ;  /* 0x0000000748497c11 */ /* 0x000fe400080f1407 */
[----:B------:R-:W-:Y:S01]  /*4860*/  IADD3 R7, PT, PT, -R24, RZ, RZ ;  /* 0x000000ff18077210 */ /* 0x000fe20007ffe1ff */
[----:B------:R-:W-:Y:S01]  /*4870*/  UIADD3 UR4, UPT, UPT, UR4, 0x1000, URZ ;  /* 0x0000100004047890 */ /* 0x000fe2000fffe0ff */
[----:B------:R-:W-:-:S02]  /*4880*/  IADD3 R48, PT, PT, R67, 0x1c, RZ ;  /* 0x0000001c43307810 */ /* 0x000fc40007ffe0ff */
[----:B------:R-:W-:-:S03]  /*4890*/  IADD3 R59, PT, PT, R67, 0x1f, RZ ;  /* 0x0000001f433b7810 */ /* 0x000fc60007ffe0ff */
[----:B------:R-:W-:-:S07]  /*48a0*/  MOV R24, UR4 ;  /* 0x0000000400187c02 */ /* 0x000fce0008000f00 */
.L_x_42:
[----:B0-----:R-:W-:Y:S01]  /*48b0*/  IMAD.MOV.U32 R8, RZ, RZ, R2 ;  /* 0x000000ffff087224 */ /* 0x001fe200078e0002 */
[----:B------:R-:W-:Y:S02]  /*48c0*/  MOV R9, R73 ;  /* 0x0000004900097202 */ /* 0x000fe40000000f00 */
[----:B------:R-:W-:-:S03]  /*48d0*/  ISETP.GE.AND P1, PT, R67, UR10, PT ;  /* 0x0000000a43007c0c */ /* 0x000fc6000bf26270 */
[----:B------:R-:W2:Y:S01]  /*48e0*/  LDG.E R25, desc[UR8][R8.64] ;  /* 0x0000000808197981 */ /* 0x000ea2000c1e1900 */
[C---:B------:R-:W-:Y:S01]  /*48f0*/  IADD3 R2, PT, PT, R67.reuse, 0x1, RZ ;  /* 0x0000000143027810 */ /* 0x040fe20007ffe0ff */
[----:B------:R-:W-:Y:S01]  /*4900*/  BSSY.RECONVERGENT B1, `(.L_x_40) ;  /* 0x000007d000017945 */ /* 0x000fe20003800200 */
[C---:B------:R-:W-:Y:S02]  /*4910*/  IADD3 R3, PT, PT, R67.reuse, 0x4, RZ ;  /* 0x0000000443037810 */ /* 0x040fe40007ffe0ff */
[----:B------:R-:W-:Y:S01]  /*4920*/  ISETP.GE.AND P2, PT, R2, UR10, PT ;  /* 0x0000000a02007c0c */ /* 0x000fe2000bf46270 */
[----:B------:R-:W-:Y:S01]  /*4930*/  VIADD R2, R67, 0x2 ;  /* 0x0000000243027836 */ /* 0x000fe20000000000 */
[----:B------:R-:W-:Y:S01]  /*4940*/  ISETP.GE.AND P5, PT, R3, UR10, PT ;  /* 0x0000000a03007c0c */ /* 0x000fe2000bfa6270 */
[C---:B------:R-:W-:Y:S01]  /*4950*/  VIADD R3, R67.reuse, 0x5 ;  /* 0x0000000543037836 */ /* 0x040fe20000000000 */
[----:B------:R-:W-:Y:S01]  /*4960*/  IADD3 R30, PT, PT, R67, 0x6, RZ ;  /* 0x00000006431e7810 */ /* 0x000fe20007ffe0ff */
[----:B------:R-:W0:Y:S01]  /*4970*/  @!P1 LDS R27, [R24+-0x1000] ;  /* 0xfff00000181b9984 */ /* 0x000e220000000800 */
[----:B------:R-:W-:-:S02]  /*4980*/  ISETP.GE.AND P3, PT, R2, UR10, PT ;  /* 0x0000000a02007c0c */ /* 0x000fc4000bf66270 */
[----:B------:R-:W-:Y:S02]  /*4990*/  IADD3 R2, PT, PT, R67, 0x3, RZ ;  /* 0x0000000343027810 */ /* 0x000fe40007ffe0ff */
[----:B------:R-:W-:Y:S01]  /*49a0*/  ISETP.GE.AND P6, PT, R3, UR10, PT ;  /* 0x0000000a03007c0c */ /* 0x000fe2000bfc6270 */
[----:B------:R-:W-:Y:S01]  /*49b0*/  HFMA2 R3, -RZ, RZ, 0, 0 ;  /* 0x00000000ff037431 */ /* 0x000fe200000001ff */
[----:B------:R-:W-:Y:S02]  /*49c0*/  ISETP.GE.AND P4, PT, R2, UR10, PT ;  /* 0x0000000a02007c0c */ /* 0x000fe4000bf86270 */
[----:B------:R-:W1:Y:S01]  /*49d0*/  @!P2 LDS R2, [R24+-0xf00] ;  /* 0xfff100001802a984 */ /* 0x000e620000000800 */
[----:B------:R-:W-:Y:S01]  /*49e0*/  ISETP.GE.AND P0, PT, R30, UR10, PT ;  /* 0x0000000a1e007c0c */ /* 0x000fe2000bf06270 */
[----:B------:R-:W-:Y:S01]  /*49f0*/  VIADD R30, R67, 0x7 ;  /* 0x00000007431e7836 */ /* 0x000fe20000000000 */
[----:B------:R-:W-:Y:S02]  /*4a00*/  IADD3 R7, PT, PT, R7, 0x1, RZ ;  /* 0x0000000107077810 */ /* 0x000fe40007ffe0ff */
[----:B------:R-:W3:Y:S04]  /*4a10*/  @!P3 LDS R26, [R24+-0xe00] ;  /* 0xfff20000181ab984 */ /* 0x000ee80000000800 */
[----:B------:R-:W-:Y:S04]  /*4a20*/  @!P6 LDS R62, [R24+-0xb00] ;  /* 0xfff50000183ee984 */ /* 0x000fe80000000800 */
[----:B------:R-:W4:Y:S01]  /*4a30*/  @!P4 LDS R29, [R24+-0xd00] ;  /* 0xfff30000181dc984 */ /* 0x000f220000000800 */
[----:B0-----:R-:W-:Y:S01]  /*4a40*/  @!P1 FFMA R3, R0, R27, RZ ;  /* 0x0000001b00039223 */ /* 0x001fe200000000ff */
[----:B------:R-:W-:-:S02]  /*4a50*/  ISETP.GE.AND P1, PT, R30, UR10, PT ;  /* 0x0000000a1e007c0c */ /* 0x000fc4000bf26270 */
[----:B------:R-:W0:Y:S01]  /*4a60*/  @!P5 LDS R30, [R24+-0xc00] ;  /* 0xfff40000181ed984 */ /* 0x000e220000000800 */
[----:B-1----:R-:W-:Y:S01]  /*4a70*/  @!P2 FFMA R3, R4, R2, R3 ;  /* 0x000000020403a223 */ /* 0x002fe20000000003 */
[----:B------:R-:W-:Y:S02]  /*4a80*/  ISETP.GE.AND P2, PT, R32, UR10, PT ;  /* 0x0000000a20007c0c */ /* 0x000fe4000bf46270 */
[----:B------:R-:W1:Y:S01]  /*4a90*/  @!P0 LDS R2, [R24+-0xa00] ;  /* 0xfff6000018028984 */ /* 0x000e620000000800 */
[----:B---3--:R-:W-:Y:S01]  /*4aa0*/  @!P3 FFMA R3, R54, R26, R3 ;  /* 0x0000001a3603b223 */ /* 0x008fe20000000003 */
[----:B------:R-:W-:-:S05]  /*4ab0*/  ISETP.GE.AND P3, PT, R33, UR10, PT ;  /* 0x0000000a21007c0c */ /* 0x000fca000bf66270 */
[----:B------:R-:W3:Y:S01]  /*4ac0*/  @!P1 LDS R26, [R24+-0x900] ;  /* 0xfff70000181a9984 */ /* 0x000ee20000000800 */
[----:B----4-:R-:W-:Y:S01]  /*4ad0*/  @!P4 FFMA R3, R56, R29, R3 ;  /* 0x0000001d3803c223 */ /* 0x010fe20000000003 */
[----:B------:R-:W-:Y:S02]  /*4ae0*/  ISETP.GE.AND P4, PT, R34, UR10, PT ;  /* 0x0000000a22007c0c */ /* 0x000fe4000bf86270 */
[----:B------:R-:W4:Y:S04]  /*4af0*/  @!P2 LDS R66, [R24+-0x800] ;  /* 0xfff800001842a984 */ /* 0x000f280000000800 */
[----:B------:R-:W5:Y:S07]  /*4b00*/  @!P3 LDS R68, [R24+-0x700] ;  /* 0xfff900001844b984 */ /* 0x000f6e0000000800 */
[----:B------:R-:W5:Y:S01]  /*4b10*/  @!P4 LDS R70, [R24+-0x600] ;  /* 0xfffa00001846c984 */ /* 0x000f620000000800 */
[----:B0-----:R-:W-:Y:S01]  /*4b20*/  @!P5 FFMA R3, R53, R30, R3 ;  /* 0x0000001e3503d223 */ /* 0x001fe20000000003 */
[----:B------:R-:W-:-:S03]  /*4b30*/  ISETP.GE.AND P5, PT, R35, UR10, PT ;  /* 0x0000000a23007c0c */ /* 0x000fc6000bfa6270 */
[----:B------:R-:W-:Y:S01]  /*4b40*/  @!P6 FFMA R3, R19, R62, R3 ;  /* 0x0000003e1303e223 */ /* 0x000fe20000000003 */
[----:B------:R-:W-:-:S03]  /*4b50*/  ISETP.GE.AND P6, PT, R36, UR10, PT ;  /* 0x0000000a24007c0c */ /* 0x000fc6000bfc6270 */
[----:B-1----:R-:W-:Y:S01]  /*4b60*/  @!P0 FFMA R3, R31, R2, R3 ;  /* 0x000000021f038223 */ /* 0x002fe20000000003 */
[----:B------:R-:W-:Y:S02]  /*4b70*/  ISETP.GE.AND P0, PT, R38, UR10, PT ;  /* 0x0000000a26007c0c */ /* 0x000fe4000bf06270 */
[C---:B------:R-:W-:Y:S01]  /*4b80*/  IADD3 R2, PT, PT, R67.reuse, 0xe, RZ ;  /* 0x0000000e43027810 */ /* 0x040fe20007ffe0ff */
[----:B---3--:R-:W-:Y:S02]  /*4b90*/  @!P1 FFMA R3, R6, R26, R3 ;  /* 0x0000001a06039223 */ /* 0x008fe40000000003 */
[----:B------:R-:W0:Y:S01]  /*4ba0*/  @!P5 LDS R26, [R24+-0x500] ;  /* 0xfffb0000181ad984 */ /* 0x000e220000000800 */
[----:B------:R-:W-:Y:S02]  /*4bb0*/  ISETP.GE.AND P1, PT, R2, UR10, PT ;  /* 0x0000000a02007c0c */ /* 0x000fe4000bf26270 */
[----:B------:R-:W-:Y:S01]  /*4bc0*/  IADD3 R2, PT, PT, R67, 0xf, RZ ;  /* 0x0000000f43027810 */ /* 0x000fe20007ffe0ff */
[----:B------:R-:W1:Y:S01]  /*4bd0*/  @!P6 LDS R27, [R24+-0x400] ;  /* 0xfffc0000181be984 */ /* 0x000e620000000800 */
[----:B----4-:R-:W-:-:S02]  /*4be0*/  @!P2 FFMA R3, R55, R66, R3 ;  /* 0x000000423703a223 */ /* 0x010fc40000000003 */
[----:B------:R-:W-:Y:S01]  /*4bf0*/  ISETP.GE.AND P2, PT, R2, UR10, PT ;  /* 0x0000000a02007c0c */ /* 0x000fe2000bf46270 */
[----:B------:R-:W3:Y:S01]  /*4c00*/  @!P0 LDS R29, [R24+-0x300] ;  /* 0xfffd0000181d8984 */ /* 0x000ee20000000800 */
[----:B-----5:R-:W-:Y:S01]  /*4c10*/  @!P3 FFMA R3, R61, R68, R3 ;  /* 0x000000443d03b223 */ /* 0x020fe20000000003 */
[----:B------:R-:W-:-:S04]  /*4c20*/  ISETP.GE.AND P3, PT, R39, UR10, PT ;  /* 0x0000000a27007c0c */ /* 0x000fc8000bf66270 */
[----:B------:R-:W4:Y:S01]  /*4c30*/  @!P1 LDS R30, [R24+-0x200] ;  /* 0xfffe0000181e9984 */ /* 0x000f220000000800 */
[----:B------:R-:W-:Y:S01]  /*4c40*/  @!P4 FFMA R3, R63, R70, R3 ;  /* 0x000000463f03c223 */ /* 0x000fe20000000003 */
[----:B------:R-:W-:-:S04]  /*4c50*/  ISETP.GE.AND P4, PT, R40, UR10, PT ;  /* 0x0000000a28007c0c */ /* 0x000fc8000bf86270 */
[----:B------:R-:W5:Y:S04]  /*4c60*/  @!P2 LDS R62, [R24+-0x100] ;  /* 0xffff0000183ea984 */ /* 0x000f680000000800 */
[----:B------:R-:W5:Y:S05]  /*4c70*/  @!P3 LDS R66, [R24] ;  /* 0x000000001842b984 */ /* 0x000f6a0000000800 */
[----:B------:R-:W5:Y:S01]  /*4c80*/  @!P4 LDS R2, [R24+0x100] ;  /* 0x000100001802c984 */ /* 0x000f620000000800 */
[----:B0-----:R-:W-:Y:S01]  /*4c90*/  @!P5 FFMA R3, R64, R26, R3 ;  /* 0x0000001a4003d223 */ /* 0x001fe20000000003 */
[----:B------:R-:W-:-:S03]  /*4ca0*/  VIADD R26, R67, 0x12 ;  /* 0x00000012431a7836 */ /* 0x000fc60000000000 */
[----:B-1----:R-:W-:Y:S02]  /*4cb0*/  @!P6 FFMA R3, R60, R27, R3 ;  /* 0x0000001b3c03e223 */ /* 0x002fe40000000003 */
[----:B------:R-:W-:Y:S02]  /*4cc0*/  ISETP.GE.AND P5, PT, R26, UR10, PT ;  /* 0x0000000a1a007c0c */ /* 0x000fe4000bfa6270 */
[----:B------:R-:W-:Y:S01]  /*4cd0*/  IADD3 R26, PT, PT, R67, 0x13, RZ ;  /* 0x00000013431a7810 */ /* 0x000fe20007ffe0ff */
[----:B---3--:R-:W-:-:S03]  /*4ce0*/  @!P0 FFMA R3, R58, R29, R3 ;  /* 0x0000001d3a038223 */ /* 0x008fc60000000003 */
[----:B------:R-:W-:Y:S02]  /*4cf0*/  ISETP.GE.AND P6, PT, R26, UR10, PT ;  /* 0x0000000a1a007c0c */ /* 0x000fe4000bfc6270 */
[----:B------:R-:W-:Y:S01]  /*4d00*/  IADD3 R26, PT, PT, R67, 0x14, RZ ;  /* 0x00000014431a7810 */ /* 0x000fe20007ffe0ff */
[----:B----4-:R-:W-:-:S03]  /*4d10*/  @!P1 FFMA R3, R46, R30, R3 ;  /* 0x0000001e2e039223 */ /* 0x010fc60000000003 */
[----:B------:R-:W-:Y:S01]  /*4d20*/  ISETP.GE.AND P0, PT, R26, UR10, PT ;  /* 0x0000000a1a007c0c */ /* 0x000fe2000bf06270 */
[----:B------:R-:W-:Y:S02]  /*4d30*/  VIADD R26, R67, 0x15 ;  /* 0x00000015431a7836 */ /* 0x000fe40000000000 */
[----:B-----5:R-:W-:Y:S01]  /*4d40*/  @!P2 FFMA R3, R28, R62, R3 ;  /* 0x0000003e1c03a223 */ /* 0x020fe20000000003 */
[----:B------:R-:W-:Y:S02]  /*4d50*/  ISETP.GE.AND P2, PT, R41, UR10, PT ;  /* 0x0000000a29007c0c */ /* 0x000fe4000bf46270 */
[----:B------:R-:W-:Y:S01]  /*4d60*/  ISETP.GE.AND P1, PT, R26, UR10, PT ;  /* 0x0000000a1a007c0c */ /* 0x000fe2000bf26270 */
[----:B------:R-:W-:Y:S01]  /*4d70*/  @!P6 LDS R30, [R24+0x300] ;  /* 0x00030000181ee984 */ /* 0x000fe20000000800 */
[----:B------:R-:W-:Y:S01]  /*4d80*/  @!P3 FFMA R3, R21, R66, R3 ;  /* 0x000000421503b223 */ /* 0x000fe20000000003 */
[----:B------:R-:W-:Y:S02]  /*4d90*/  ISETP.GE.AND P3, PT, R42, UR10, PT ;  /* 0x0000000a2a007c0c */ /* 0x000fe4000bf66270 */
[----:B------:R-:W0:Y:S01]  /*4da0*/  @!P5 LDS R26, [R24+0x200] ;  /* 0x00020000181ad984 */ /* 0x000e220000000800 */
[----:B------:R-:W-:-:S03]  /*4db0*/  @!P4 FFMA R3, R11, R2, R3 ;  /* 0x000000020b03c223 */ /* 0x000fc60000000003 */
[----:B------:R-:W1:Y:S01]  /*4dc0*/  @!P0 LDS R62, [R24+0x400] ;  /* 0x00040000183e8984 */ /* 0x000e620000000800 */
[----:B------:R-:W-:-:S03]  /*4dd0*/  ISETP.GE.AND P4, PT, R43, UR10, PT ;  /* 0x0000000a2b007c0c */ /* 0x000fc6000bf86270 */
[----:B------:R-:W3:Y:S04]  /*4de0*/  @!P1 LDS R2, [R24+0x500] ;  /* 0x0005000018029984 */ /* 0x000ee80000000800 */
[----:B------:R-:W4:Y:S04]  /*4df0*/  @!P2 LDS R27, [R24+0x600] ;  /* 0x00060000181ba984 */ /* 0x000f280000000800 */
[----:B------:R-:W5:Y:S04]  /*4e00*/  @!P3 LDS R66, [R24+0x700] ;  /* 0x000700001842b984 */ /* 0x000f680000000800 */
[----:B------:R-:W5:Y:S01]  /*4e10*/  @!P4 LDS R29, [R24+0x800] ;  /* 0x00080000181dc984 */ /* 0x000f620000000800 */
[----:B0-----:R-:W-:Y:S01]  /*4e20*/  @!P5 FFMA R3, R49, R26, R3 ;  /* 0x0000001a3103d223 */ /* 0x001fe20000000003 */
[----:B------:R-:W-:-:S02]  /*4e30*/  ISETP.GE.AND P5, PT, R44, UR10, PT ;  /* 0x0000000a2c007c0c */ /* 0x000fc4000bfa6270 */
[----:B------:R-:W-:Y:S01]  /*4e40*/  IADD3 R26, PT, PT, R67, 0x1d, RZ ;  /* 0x0000001d431a7810 */ /* 0x000fe20007ffe0ff */
[----:B------:R-:W-:Y:S01]  /*4e50*/  @!P6 FFMA R3, R37, R30, R3 ;  /* 0x0000001e2503e223 */ /* 0x000fe20000000003 */
[----:B------:R-:W-:-:S03]  /*4e60*/  ISETP.GE.AND P6, PT, R45, UR10, PT ;  /* 0x0000000a2d007c0c */ /* 0x000fc6000bfc6270 */
[----:B-1----:R-:W-:Y:S01]  /*4e70*/  @!P0 FFMA R3, R5, R62, R3 ;  /* 0x0000003e05038223 */ /* 0x002fe20000000003 */
[----:B------:R-:W-:-:S03]  /*4e80*/  ISETP.GE.AND P0, PT, R47, UR10, PT ;  /* 0x0000000a2f007c0c */ /* 0x000fc6000bf06270 */
[----:B---3--:R-:W-:Y:S01]  /*4e90*/  @!P1 FFMA R3, R10, R2, R3 ;  /* 0x000000020a039223 */ /* 0x008fe20000000003 */
[----:B------:R-:W-:Y:S01]  /*4ea0*/  ISETP.GE.AND P1, PT, R48, UR10, PT ;  /* 0x0000000a30007c0c */ /* 0x000fe2000bf26270 */
[----:B------:R-:W0:Y:S02]  /*4eb0*/  @!P5 LDS R2, [R24+0x900] ;  /* 0x000900001802d984 */ /* 0x000e240000000800 */
[----:B----4-:R-:W-:Y:S01]  /*4ec0*/  @!P2 FFMA R3, R52, R27, R3 ;  /* 0x0000001b3403a223 */ /* 0x010fe20000000003 */
[----:B------:R-:W-:Y:S02]  /*4ed0*/  ISETP.GE.AND P2, PT, R26, UR10, PT ;  /* 0x0000000a1a007c0c */ /* 0x000fe4000bf46270 */
[----:B------:R-:W1:Y:S01]  /*4ee0*/  @!P6 LDS R26, [R24+0xa00] ;  /* 0x000a0000181ae984 */ /* 0x000e620000000800 */
[----:B-----5:R-:W-:Y:S01]  /*4ef0*/  @!P3 FFMA R3, R51, R66, R3 ;  /* 0x000000423303b223 */ /* 0x020fe20000000003 */
[----:B------:R-:W-:Y:S02]  /*4f00*/  ISETP.GE.AND P3, PT, R57, UR10, PT ;  /* 0x0000000a39007c0c */ /* 0x000fe4000bf66270 */
[----:B------:R-:W3:Y:S01]  /*4f10*/  @!P0 LDS R27, [R24+0xb00] ;  /* 0x000b0000181b8984 */ /* 0x000ee20000000800 */
[----:B------:R-:W-:Y:S01]  /*4f20*/  @!P4 FFMA R3, R50, R29, R3 ;  /* 0x0000001d3203c223 */ /* 0x000fe20000000003 */
[----:B------:R-:W-:-:S02]  /*4f30*/  ISETP.GE.AND P4, PT, R59, UR10, PT ;  /* 0x0000000a3b007c0c */ /* 0x000fc4000bf86270 */
[----:B------:R-:W4:Y:S04]  /*4f40*/  @!P1 LDS R29, [R24+0xc00] ;  /* 0x000c0000181d9984 */ /* 0x000f280000000800 */
[----:B------:R-:W5:Y:S04]  /*4f50*/  @!P2 LDS R30, [R24+0xd00] ;  /* 0x000d0000181ea984 */ /* 0x000f680000000800 */
[----:B------:R-:W5:Y:S04]  /*4f60*/  @!P3 LDS R62, [R24+0xe00] ;  /* 0x000e0000183eb984 */ /* 0x000f680000000800 */
[----:B------:R-:W2:Y:S01]  /*4f70*/  @!P4 LDS R65, [R24+0xf00] ;  /* 0x000f00001841c984 */ /* 0x000ea20000000800 */
[----:B0-----:R-:W-:-:S04]  /*4f80*/  @!P5 FFMA R3, R12, R2, R3 ;  /* 0x000000020c03d223 */ /* 0x001fc80000000003 */
[----:B-1----:R-:W-:Y:S02]  /*4f90*/  @!P6 FFMA R3, R13, R26, R3 ;  /* 0x0000001a0d03e223 */ /* 0x002fe40000000003 */
[----:B------:R-:W0:Y:S02]  /*4fa0*/  MUFU.RCP R26, R23 ;  /* 0x00000017001a7308 */ /* 0x000e240000001000 */
[----:B---3--:R-:W-:-:S04]  /*4fb0*/  @!P0 FFMA R3, R16, R27, R3 ;  /* 0x0000001b10038223 */ /* 0x008fc80000000003 */
[----:B----4-:R-:W-:-:S04]  /*4fc0*/  @!P1 FFMA R3, R14, R29, R3 ;  /* 0x0000001d0e039223 */ /* 0x010fc80000000003 */
[----:B-----5:R-:W-:Y:S01]  /*4fd0*/  @!P2 FFMA R3, R15, R30, R3 ;  /* 0x0000001e0f03a223 */ /* 0x020fe20000000003 */
[----:B------:R-:W-:-:S03]  /*4fe0*/  ISETP.NE.AND P2, PT, R7, RZ, PT ;  /* 0x000000ff0700720c */ /* 0x000fc60003f45270 */
[----:B------:R-:W-:Y:S01]  /*4ff0*/  @!P3 FFMA R3, R17, R62, R3 ;  /* 0x0000003e1103b223 */ /* 0x000fe20000000003 */
[----:B0-----:R-:W-:-:S03]  /*5000*/  FFMA R27, -R23, R26, 1 ;  /* 0x3f800000171b7423 */ /* 0x001fc6000000011a */
[----:B--2---:R-:W-:Y:S01]  /*5010*/  @!P4 FFMA R3, R20, R65, R3 ;  /* 0x000000411403c223 */ /* 0x004fe20000000003 */
[----:B------:R-:W-:-:S03]  /*5020*/  FFMA R27, R26, R27, R26 ;  /* 0x0000001b1a1b7223 */ /* 0x000fc6000000001a */
[----:B------:R-:W-:-:S04]  /*5030*/  FMUL R3, R18, R3 ;  /* 0x0000000312037220 */ /* 0x000fc80000400000 */
[----:B------:R-:W-:-:S04]  /*5040*/  FFMA R2, R22, R25, R3 ;  /* 0x0000001916027223 */ /* 0x000fc80000000003 */
[----:B------:R-:W0:Y:S01]  /*5050*/  FCHK P0, R2, R23 ;  /* 0x0000001702007302 */ /* 0x000e220000000000 */
[----:B------:R-:W-:-:S04]  /*5060*/  FFMA R26, R2, R27, RZ ;  /* 0x0000001b021a7223 */ /* 0x000fc800000000ff */
[----:B------:R-:W-:-:S04]  /*5070*/  FFMA R3, -R23, R26, R2 ;  /* 0x0000001a17037223 */ /* 0x000fc80000000102 */
[----:B------:R-:W-:Y:S01]  /*5080*/  FFMA R3, R27, R3, R26 ;  /* 0x000000031b037223 */ /* 0x000fe2000000001a */
[----:B0-----:R-:W-:Y:S06]  /*5090*/  @!P0 BRA `(.L_x_41) ;  /* 0x00000000000c8947 */ /* 0x001fec0003800000 */
[----:B------:R-:W-:-:S07]  /*50a0*/  MOV R25, 0x50c0 ;  /* 0x000050c000197802 */ /* 0x000fce0000000f00 */
[----:B------:R-:W-:Y:S05]  /*50b0*/  CALL.REL.NOINC `($__internal_0_$__cuda_sm3x_div_rn_noftz_f32_slowpath) ;  /* 0x00000000002c7944 */ /* 0x000fea0003c00000 */
[----:B------:R-:W-:-:S07]  /*50c0*/  IMAD.MOV.U32 R3, RZ, RZ, R26 ;  /* 0x000000ffff037224 */ /* 0x000fce00078e001a */
.L_x_41:
[----:B------:R-:W-:Y:S05]  /*50d0*/  BSYNC.RECONVERGENT B1 ;  /* 0x0000000000017941 */ /* 0x000fea0003800200 */
.L_x_40:
[----:B------:R0:W-:Y:S01]  /*50e0*/  STG.E desc[UR8][R8.64], R3 ;  /* 0x0000000308007986 */ /* 0x0001e2000c101908 */
[----:B------:R-:W-:Y:S02]  /*50f0*/  IADD3 R2, P0, PT, R8, 0x4, RZ ;  /* 0x0000000408027810 */ /* 0x000fe40007f1e0ff */
[----:B------:R-:W-:Y:S02]  /*5100*/  IADD3 R24, PT, PT, R24, 0x4, RZ ;  /* 0x0000000418187810 */ /* 0x000fe40007ffe0ff */
[----:B------:R-:W-:Y:S01]  /*5110*/  IADD3.X R73, PT, PT, RZ, R9, RZ, P0, !PT ;  /* 0x00000009ff497210 */ /* 0x000fe200007fe4ff */
[----:B------:R-:W-:Y:S08]  /*5120*/  @P2 BRA `(.L_x_42) ;  /* 0xfffffff400e02947 */ /* 0x000ff0000383ffff */
.L_x_39:
[----:B------:R-:W-:Y:S05]  /*5130*/  BSYNC.RECONVERGENT B0 ;  /* 0x0000000000007941 */ /* 0x000fea0003800200 */
.L_x_38:
[----:B------:R-:W-:Y:S04]  /*5140*/  STG.E desc[UR8][R76.64], R69 ;  /* 0x000000454c007986 */ /* 0x000fe8000c101908 */
[----:B------:R-:W-:Y:S01]  /*5150*/  STG.E desc[UR8][R74.64], R23 ;  /* 0x000000174a007986 */ /* 0x000fe2000c101908 */
[----:B------:R-:W-:Y:S05]  /*5160*/  EXIT ;  /* 0x000000000000794d */ /* 0x000fea0003800000 */
        .weak           $__internal_0_$__cuda_sm3x_div_rn_noftz_f32_slowpath
        .type           $__internal_0_$__cuda_sm3x_div_rn_noftz_f32_slowpath,@function
        .size           $__internal_0_$__cuda_sm3x_div_rn_noftz_f32_slowpath,(.L_x_56 - $__internal_0_$__cuda_sm3x_div_rn_noftz_f32_slowpath)
$__internal_0_$__cuda_sm3x_div_rn_noftz_f32_slowpath:
[--C-:B------:R-:W-:Y:S01]  /*5170*/  SHF.R.U32.HI R26, RZ, 0x17, R23.reuse ;  /* 0x00000017ff1a7819 */ /* 0x100fe20000011617 */
[----:B------:R-:W-:Y:S01]  /*5180*/  BSSY.RECONVERGENT B2, `(.L_x_43) ;  /* 0x0000065000027945 */ /* 0x000fe20003800200 */
[----:B------:R-:W-:Y:S01]  /*5190*/  SHF.R.U32.HI R3, RZ, 0x17, R2 ;  /* 0x00000017ff037819 */ /* 0x000fe20000011602 */
[----:B------:R-:W-:Y:S01]  /*51a0*/  IMAD.MOV.U32 R30, RZ, RZ, R23 ;  /* 0x000000ffff1e7224 */ /* 0x000fe200078e0017 */
[----:B------:R-:W-:Y:S02]  /*51b0*/  LOP3.LUT R26, R26, 0xff, RZ, 0xc0, !PT ;  /* 0x000000ff1a1a7812 */ /* 0x000fe400078ec0ff */
[----:B------:R-:W-:Y:S02]  /*51c0*/  LOP3.LUT R62, R3, 0xff, RZ, 0xc0, !PT ;  /* 0x000000ff033e7812 */ /* 0x000fe400078ec0ff */
[----:B------:R-:W-:Y:S01]  /*51d0*/  MOV R29, R2 ;  /* 0x00000002001d7202 */ /* 0x000fe20000000f00 */
[----:B------:R-:W-:Y:S01]  /*51e0*/  VIADD R66, R26, 0xffffffff ;  /* 0xffffffff1a427836 */ /* 0x000fe20000000000 */
[----:B------:R-:W-:-:S04]  /*51f0*/  IADD3 R65, PT, PT, R62, -0x1, RZ ;  /* 0xffffffff3e417810 */ /* 0x000fc80007ffe0ff */
[----:B------:R-:W-:-:S04]  /*5200*/  ISETP.GT.U32.AND P0, PT, R66, 0xfd, PT ;  /* 0x000000fd4200780c */ /* 0x000fc80003f04070 */
[----:B------:R-:W-:-:S13]  /*5210*/  ISETP.GT.U32.OR P0, PT, R65, 0xfd, P0 ;  /* 0x000000fd4100780c */ /* 0x000fda0000704470 */
[----:B------:R-:W-:Y:S01]  /*5220*/  @!P0 MOV R27, RZ ;  /* 0x000000ff001b8202 */ /* 0x000fe20000000f00 */
[----:B------:R-:W-:Y:S06]  /*5230*/  @!P0 BRA `(.L_x_44) ;  /* 0x0000000000608947 */ /* 0x000fec0003800000 */
[----:B------:R-:W-:Y:S02]  /*5240*/  FSETP.GTU.FTZ.AND P1, PT, |R23|, +INF , PT ;  /* 0x7f8000001700780b */ /* 0x000fe40003f3c200 */
[----:B------:R-:W-:Y:S02]  /*5250*/  FSETP.GTU.FTZ.AND P0, PT, |R2|, +INF , PT ;  /* 0x7f8000000200780b */ /* 0x000fe40003f1c200 */
[----:B------:R-:W-:Y:S02]  /*5260*/  MOV R3, R23 ;  /* 0x0000001700037202 */ /* 0x000fe40000000f00 */
[----:B------:R-:W-:-:S13]  /*5270*/  PLOP3.LUT P0, PT, P0, P1, PT, 0xf8, 0x8f ;  /* 0x00000000008f781c */ /* 0x000fda0000703f70 */
[----:B------:R-:W-:Y:S05]  /*5280*/  @P0 BRA `(.L_x_45) ;  /* 0x00000004004c0947 */ /* 0x000fea0003800000 */
[----:B------:R-:W-:-:S13]  /*5290*/  LOP3.LUT P0, RZ, R30, 0x7fffffff, R29, 0xc8, !PT ;  /* 0x7fffffff1eff7812 */ /* 0x000fda000780c81d */
[----:B------:R-:W-:Y:S05]  /*52a0*/  @!P0 BRA `(.L_x_46) ;  /* 0x00000004003c8947 */ /* 0x000fea0003800000 */
[C---:B------:R-:W-:Y:S02]  /*52b0*/  FSETP.NEU.FTZ.AND P0, PT, |R2|.reuse, +INF , PT ;  /* 0x7f8000000200780b */ /* 0x040fe40003f1d200 */
[----:B------:R-:W-:Y:S02]  /*52c0*/  FSETP.NEU.FTZ.AND P3, PT, |R3|, +INF , PT ;  /* 0x7f8000000300780b */ /* 0x000fe40003f7d200 */
[----:B------:R-:W-:-:S11]  /*52d0*/  FSETP.NEU.FTZ.AND P1, PT, |R2|, +INF , PT ;  /* 0x7f8000000200780b */ /* 0x000fd60003f3d200 */
[----:B------:R-:W-:Y:S05]  /*52e0*/  @!P3 BRA !P0, `(.L_x_46) ;  /* 0x00000004002cb947 */ /* 0x000fea0004000000 */
[----:B------:R-:W-:-:S04]  /*52f0*/  LOP3.LUT P0, RZ, R29, 0x7fffffff, RZ, 0xc0, !PT ;  /* 0x7fffffff1dff7812 */ /* 0x000fc8000780c0ff */
[----:B------:R-:W-:-:S13]  /*5300*/  PLOP3.LUT P0, PT, P3, P0, PT, 0x2f, 0xf2 ;  /* 0x0000000000f2781c */ /* 0x000fda0001f00577 */
[----:B------:R-:W-:Y:S05]  /*5310*/  @P0 BRA `(.L_x_47) ;  /* 0x0000000400180947 */ /* 0x000fea0003800000 */
[----:B------:R-:W-:-:S04]  /*5320*/  LOP3.LUT P0, RZ, R30, 0x7fffffff, RZ, 0xc0, !PT ;  /* 0x7fffffff1eff7812 */ /* 0x000fc8000780c0ff */
[----:B------:R-:W-:-:S13]  /*5330*/  PLOP3.LUT P0, PT, P1, P0, PT, 0x2f, 0xf2 ;  /* 0x0000000000f2781c */ /* 0x000fda0000f00577 */
[----:B------:R-:W-:Y:S05]  /*5340*/  @P0 BRA `(.L_x_48) ;  /* 0x0000000400000947 */ /* 0x000fea0003800000 */
[----:B------:R-:W-:Y:S02]  /*5350*/  ISETP.GE.AND P0, PT, R65, RZ, PT ;  /* 0x000000ff4100720c */ /* 0x000fe40003f06270 */
[----:B------:R-:W-:-:S11]  /*5360*/  ISETP.GE.AND P1, PT, R66, RZ, PT ;  /* 0x000000ff4200720c */ /* 0x000fd60003f26270 */
[----:B------:R-:W-:Y:S01]  /*5370*/  @P0 IMAD.MOV.U32 R27, RZ, RZ, RZ ;  /* 0x000000ffff1b0224 */ /* 0x000fe200078e00ff */
[----:B------:R-:W-:Y:S01]  /*5380*/  @!P0 MOV R27, 0xffffffc0 ;  /* 0xffffffc0001b8802 */ /* 0x000fe20000000f00 */
[----:B------:R-:W-:Y:S01]  /*5390*/  @!P0 FFMA R29, R2, 1.84467440737095516160e+19, RZ ;  /* 0x5f800000021d8823 */ /* 0x000fe200000000ff */
[----:B------:R-:W-:Y:S02]  /*53a0*/  @!P1 FFMA R30, R3, 1.84467440737095516160e+19, RZ ;  /* 0x5f800000031e9823 */ /* 0x000fe400000000ff */
[----:B------:R-:W-:-:S07]  /*53b0*/  @!P1 IADD3 R27, PT, PT, R27, 0x40, RZ ;  /* 0x000000401b1b9810 */ /* 0x000fce0007ffe0ff */
.L_x_44:
[----:B------:R-:W-:Y:S01]  /*53c0*/  LEA R3, R26, 0xc0800000, 0x17 ;  /* 0xc08000001a037811 */ /* 0x000fe200078eb8ff */
[----:B------:R-:W-:Y:S01]  /*53d0*/  BSSY.RECONVERGENT B3, `(.L_x_49) ;  /* 0x0000036000037945 */ /* 0x000fe20003800200 */
[----:B------:R-:W-:-:S03]  /*53e0*/  IADD3 R62, PT, PT, R62, -0x7f, RZ ;  /* 0xffffff813e3e7810 */ /* 0x000fc60007ffe0ff */
[----:B------:R-:W-:-:S04]  /*53f0*/  IMAD.IADD R65, R30, 0x1, -R3 ;  /* 0x000000011e417824 */ /* 0x000fc800078e0a03 */
[----:B------:R-:W0:Y:S01]  /*5400*/  MUFU.RCP R3, R65 ;  /* 0x0000004100037308 */ /* 0x000e220000001000 */
[----:B------:R-:W-:-:S04]  /*5410*/  FADD.FTZ R71, -R65, -RZ ;  /* 0x800000ff41477221 */ /* 0x000fc80000010100 */
[----:B0-----:R-:W-:-:S04]  /*5420*/  FFMA R2, R3, R71, 1 ;  /* 0x3f80000003027423 */ /* 0x001fc80000000047 */
[----:B------:R-:W-:Y:S01]  /*5430*/  FFMA R3, R3, R2, R3 ;  /* 0x0000000203037223 */ /* 0x000fe20000000003 */
[C---:B------:R-:W-:Y:S01]  /*5440*/  IMAD R2, R62.reuse, -0x800000, R29 ;  /* 0xff8000003e027824 */ /* 0x040fe200078e021d */
[----:B------:R-:W-:-:S03]  /*5450*/  IADD3 R62, PT, PT, R62, 0x7f, -R26 ;  /* 0x0000007f3e3e7810 */ /* 0x000fc60007ffe81a */
[----:B------:R-:W-:Y:S01]  /*5460*/  FFMA R30, R2, R3, RZ ;  /* 0x00000003021e7223 */ /* 0x000fe200000000ff */
[----:B------:R-:W-:-:S03]  /*5470*/  IADD3 R27, PT, PT, R62, R27, RZ ;  /* 0x0000001b3e1b7210 */ /* 0x000fc60007ffe0ff */
[----:B------:R-:W-:-:S04]  /*5480*/  FFMA R29, R71, R30, R2 ;  /* 0x0000001e471d7223 */ /* 0x000fc80000000002 */
[----:B------:R-:W-:-:S04]  /*5490*/  FFMA R30, R3, R29, R30 ;  /* 0x0000001d031e7223 */ /* 0x000fc8000000001e */
[----:B------:R-:W-:-:S04]  /*54a0*/  FFMA R29, R71, R30, R2 ;  /* 0x0000001e471d7223 */ /* 0x000fc80000000002 */
[----:B------:R-:W-:-:S05]  /*54b0*/  FFMA R2, R3, R29, R30 ;  /* 0x0000001d03027223 */ /* 0x000fca000000001e */
[----:B------:R-:W-:-:S04]  /*54c0*/  SHF.R.U32.HI R26, RZ, 0x17, R2 ;  /* 0x00000017ff1a7819 */ /* 0x000fc80000011602 */
[----:B------:R-:W-:-:S05]  /*54d0*/  LOP3.LUT R26, R26, 0xff, RZ, 0xc0, !PT ;  /* 0x000000ff1a1a7812 */ /* 0x000fca00078ec0ff */
[----:B------:R-:W-:-:S05]  /*54e0*/  IMAD.IADD R62, R26, 0x1, R27 ;  /* 0x000000011a3e7824 */ /* 0x000fca00078e021b */
[----:B------:R-:W-:-:S04]  /*54f0*/  IADD3 R26, PT, PT, R62, -0x1, RZ ;  /* 0xffffffff3e1a7810 */ /* 0x000fc80007ffe0ff */
[----:B------:R-:W-:-:S13]  /*5500*/  ISETP.GE.U32.AND P0, PT, R26, 0xfe, PT ;  /* 0x000000fe1a00780c */ /* 0x000fda0003f06070 */
[----:B------:R-:W-:Y:S05]  /*5510*/  @!P0 BRA `(.L_x_50) ;  /* 0x0000000000808947 */ /* 0x000fea0003800000 */
[----:B------:R-:W-:-:S13]  /*5520*/  ISETP.GT.AND P0, PT, R62, 0xfe, PT ;  /* 0x000000fe3e00780c */ /* 0x000fda0003f04270 */
[----:B------:R-:W-:Y:S05]  /*5530*/  @P0 BRA `(.L_x_51) ;  /* 0x00000000006c0947 */ /* 0x000fea0003800000 */
[----:B------:R-:W-:-:S13]  /*5540*/  ISETP.GE.AND P0, PT, R62, 0x1, PT ;  /* 0x000000013e00780c */ /* 0x000fda0003f06270 */
[----:B------:R-:W-:Y:S05]  /*5550*/  @P0 BRA `(.L_x_52) ;  /* 0x0000000000740947 */ /* 0x000fea0003800000 */
[----:B------:R-:W-:Y:S02]  /*5560*/  ISETP.GE.AND P0, PT, R62, -0x18, PT ;  /* 0xffffffe83e00780c */ /* 0x000fe40003f06270 */
[----:B------:R-:W-:-:S11]  /*5570*/  LOP3.LUT R2, R2, 0x80000000, RZ, 0xc0, !PT ;  /* 0x8000000002027812 */ /* 0x000fd600078ec0ff */
[----:B------:R-:W-:Y:S05]  /*5580*/  @!P0 BRA `(.L_x_52) ;  /* 0x0000000000688947 */ /* 0x000fea0003800000 */
[CCC-:B------:R-:W-:Y:S01]  /*5590*/  FFMA.RZ R26, R3.reuse, R29.reuse, R30.reuse ;  /* 0x0000001d031a7223 */ /* 0x1c0fe2000000c01e */
[C---:B------:R-:W-:Y:S02]  /*55a0*/  ISETP.NE.AND P3, PT, R62.reuse, RZ, PT ;  /* 0x000000ff3e00720c */ /* 0x040fe40003f65270 */
[----:B------:R-:W-:Y:S02]  /*55b0*/  ISETP.NE.AND P1, PT, R62, RZ, PT ;  /* 0x000000ff3e00720c */ /* 0x000fe40003f25270 */
[----:B------:R-:W-:Y:S01]  /*55c0*/  LOP3.LUT R27, R26, 0x7fffff, RZ, 0xc0, !PT ;  /* 0x007fffff1a1b7812 */ /* 0x000fe200078ec0ff */
[CCC-:B------:R-:W-:Y:S01]  /*55d0*/  FFMA.RP R26, R3.reuse, R29.reuse, R30.reuse ;  /* 0x0000001d031a7223 */ /* 0x1c0fe2000000801e */
[----:B------:R-:W-:Y:S01]  /*55e0*/  FFMA.RM R3, R3, R29, R30 ;  /* 0x0000001d03037223 */ /* 0x000fe2000000401e */
[----:B------:R-:W-:Y:S01]  /*55f0*/  IADD3 R30, PT, PT, R62, 0x20, RZ ;  /* 0x000000203e1e7810 */ /* 0x000fe20007ffe0ff */
[----:B------:R-:W-:Y:S01]  /*5600*/  IMAD.MOV R29, RZ, RZ, -R62 ;  /* 0x000000ffff1d7224 */ /* 0x000fe200078e0a3e */
[----:B------:R-:W-:-:S02]  /*5610*/  LOP3.LUT R27, R27, 0x800000, RZ, 0xfc, !PT ;  /* 0x008000001b1b7812 */ /* 0x000fc400078efcff */
[----:B------:R-:W-:Y:S02]  /*5620*/  FSETP.NEU.FTZ.AND P0, PT, R26, R3, PT ;  /* 0x000000031a00720b */ /* 0x000fe40003f1d000 */
[----:B------:R-:W-:Y:S02]  /*5630*/  SHF.L.U32 R30, R27, R30, RZ ;  /* 0x0000001e1b1e7219 */ /* 0x000fe400000006ff */
[----:B------:R-:W-:Y:S02]  /*5640*/  SEL R26, R29, RZ, P3 ;  /* 0x000000ff1d1a7207 */ /* 0x000fe40001800000 */
[----:B------:R-:W-:Y:S02]  /*5650*/  ISETP.NE.AND P1, PT, R30, RZ, P1 ;  /* 0x000000ff1e00720c */ /* 0x000fe40000f25270 */
[----:B------:R-:W-:Y:S02]  /*5660*/  SHF.R.U32.HI R26, RZ, R26, R27 ;  /* 0x0000001aff1a7219 */ /* 0x000fe4000001161b */
[----:B------:R-:W-:-:S02]  /*5670*/  PLOP3.LUT P0, PT, P0, P1, PT, 0xf8, 0x8f ;  /* 0x00000000008f781c */ /* 0x000fc40000703f70 */
[----:B------:R-:W-:Y:S02]  /*5680*/  SHF.R.U32.HI R30, RZ, 0x1, R26 ;  /* 0x00000001ff1e7819 */ /* 0x000fe4000001161a */
[----:B------:R-:W-:-:S04]  /*5690*/  SEL R3, RZ, 0x1, !P0 ;  /* 0x00000001ff037807 */ /* 0x000fc80004000000 */
[----:B------:R-:W-:-:S04]  /*56a0*/  LOP3.LUT R3, R3, 0x1, R30, 0xf8, !PT ;  /* 0x0000000103037812 */ /* 0x000fc800078ef81e */
[----:B------:R-:W-:-:S04]  /*56b0*/  LOP3.LUT R3, R3, R26, RZ, 0xc0, !PT ;  /* 0x0000001a03037212 */ /* 0x000fc800078ec0ff */
[----:B------:R-:W-:-:S04]  /*56c0*/  IADD3 R3, PT, PT, R30, R3, RZ ;  /* 0x000000031e037210 */ /* 0x000fc80007ffe0ff */
[----:B------:R-:W-:Y:S01]  /*56d0*/  LOP3.LUT R2, R3, R2, RZ, 0xfc, !PT ;  /* 0x0000000203027212 */ /* 0x000fe200078efcff */
[----:B------:R-:W-:Y:S06]  /*56e0*/  BRA `(.L_x_52) ;  /* 0x0000000000107947 */ /* 0x000fec0003800000 */
.L_x_51:
[----:B------:R-:W-:-:S04]  /*56f0*/  LOP3.LUT R2, R2, 0x80000000, RZ, 0xc0, !PT ;  /* 0x8000000002027812 */ /* 0x000fc800078ec0ff */
[----:B------:R-:W-:Y:S01]  /*5700*/  LOP3.LUT R2, R2, 0x7f800000, RZ, 0xfc, !PT ;  /* 0x7f80000002027812 */ /* 0x000fe200078efcff */
[----:B------:R-:W-:Y:S06]  /*5710*/  BRA `(.L_x_52) ;  /* 0x0000000000047947 */ /* 0x000fec0003800000 */
.L_x_50:
[----:B------:R-:W-:-:S07]  /*5720*/  LEA R2, R27, R2, 0x17 ;  /* 0x000000021b027211 */ /* 0x000fce00078eb8ff */
.L_x_52:
[----:B------:R-:W-:Y:S05]  /*5730*/  BSYNC.RECONVERGENT B3 ;  /* 0x0000000000037941 */ /* 0x000fea0003800200 */
.L_x_49:
[----:B------:R-:W-:Y:S05]  /*5740*/  BRA `(.L_x_53) ;  /* 0x0000000000207947 */ /* 0x000fea0003800000 */
.L_x_48:
[----:B------:R-:W-:-:S04]  /*5750*/  LOP3.LUT R2, R30, 0x80000000, R29, 0x48, !PT ;  /* 0x800000001e027812 */ /* 0x000fc800078e481d */
[----:B------:R-:W-:Y:S01]  /*5760*/  LOP3.LUT R2, R2, 0x7f800000, RZ, 0xfc, !PT ;  /* 0x7f80000002027812 */ /* 0x000fe200078efcff */
[----:B------:R-:W-:Y:S06]  /*5770*/  BRA `(.L_x_53) ;  /* 0x0000000000147947 */ /* 0x000fec0003800000 */
.L_x_47:
[----:B------:R-:W-:Y:S01]  /*5780*/  LOP3.LUT R2, R30, 0x80000000, R29, 0x48, !PT ;  /* 0x800000001e027812 */ /* 0x000fe200078e481d */
[----:B------:R-:W-:Y:S06]  /*5790*/  BRA `(.L_x_53) ;  /* 0x00000000000c7947 */ /* 0x000fec0003800000 */
.L_x_46:
[----:B------:R-:W0:Y:S01]  /*57a0*/  MUFU.RSQ R2, -QNAN ;  /* 0xffc0000000027908 */ /* 0x000e220000001400 */
[----:B------:R-:W-:Y:S05]  /*57b0*/  BRA `(.L_x_53) ;  /* 0x0000000000047947 */ /* 0x000fea0003800000 */
.L_x_45:
[----:B------:R-:W-:-:S07]  /*57c0*/  FADD.FTZ R2, R2, R3 ;  /* 0x0000000302027221 */ /* 0x000fce0000010000 */
.L_x_53:
[----:B------:R-:W-:Y:S05]  /*57d0*/  BSYNC.RECONVERGENT B2 ;  /* 0x0000000000027941 */ /* 0x000fea0003800200 */
.L_x_43:
[----:B------:R-:W-:Y:S02]  /*57e0*/  HFMA2 R3, -RZ, RZ, 0, 0 ;  /* 0x00000000ff037431 */ /* 0x000fe400000001ff */
[----:B0-----:R-:W-:Y:S01]  /*57f0*/  IMAD.MOV.U32 R26, RZ, RZ, R2 ;  /* 0x000000ffff1a7224 */ /* 0x001fe200078e0002 */
[----:B------:R-:W-:-:S04]  /*5800*/  MOV R2, R25 ;  /* 0x0000001900027202 */ /* 0x000fc80000000f00 */
[----:B------:R-:W-:Y:S05]  /*5810*/  RET.REL.NODEC R2 `(_Z17flash_step_kernelPKfS0_S0_PfS1_S1_iiif) ;  /* 0xffffffa402f87950 */ /* 0x000fea0003c3ffff */
.L_x_54:
[----:B------:R-:W-:-:S00]  /*5820*/  BRA `(.L_x_54) ;  /* 0xfffffffc00fc7947 */ /* 0x000fc0000383ffff */
[----:B------:R-:W-:-:S00]  /*5830*/  NOP ;  /* 0x0000000000007918 */ /* 0x000fc00000000000 */
        /* <DEDUP_REMOVED lines=12> */
.L_x_56:


//--------------------- .text._Z17init_m_l_o_kernelPfS_S_ii --------------------------
	.section	.text._Z17init_m_l_o_kernelPfS_S_ii,"ax",@progbits
	.align	128
        .global         _Z17init_m_l_o_kernelPfS_S_ii
        .type           _Z17init_m_l_o_kernelPfS_S_ii,@function
        .size           _Z17init_m_l_o_kernelPfS_S_ii,(.L_x_58 - _Z17init_m_l_o_kernelPfS_S_ii)
        .other          _Z17init_m_l_o_kernelPfS_S_ii,@"STO_CUDA_ENTRY STV_DEFAULT"
_Z17init_m_l_o_kernelPfS_S_ii:
.text._Z17init_m_l_o_kernelPfS_S_ii:
[----:B------:R-:W-:Y:S01]  /*0000*/  LDC R1, c[0x0][0x37c] ;  /* 0x0000df00ff017b82 */ /* 0x000fe20000000800 */
[----:B------:R-:W0:Y:S07]  /*0010*/  S2R R0, SR_TID.X ;  /* 0x0000000000007919 */ /* 0x000e2e0000002100 */
[----:B------:R-:W0:Y:S01]  /*0020*/  S2UR UR6, SR_CTAID.X ;  /* 0x00000000000679c3 */ /* 0x000e220000002500 */
[----:B------:R-:W1:Y:S01]  /*0030*/  LDCU UR4, c[0x0][0x398] ;  /* 0x00007300ff0477ac */ /* 0x000e620008000800 */
[----:B------:R-:W2:Y:S06]  /*0040*/  LDCU UR5, c[0x0][0x39c] ;  /* 0x00007380ff0577ac */ /* 0x000eac0008000800 */
[----:B------:R-:W0:Y:S08]  /*0050*/  LDC R7, c[0x0][0x360] ;  /* 0x0000d800ff077b82 */ /* 0x000e300000000800 */
[----:B------:R-:W3:Y:S08]  /*0060*/  LDC.64 R2, c[0x0][0x380] ;  /* 0x0000e000ff027b82 */ /* 0x000ef00000000a00 */
[----:B------:R-:W4:Y:S01]  /*0070*/  LDC.64 R4, c[0x0][0x388] ;  /* 0x0000e200ff047b82 */ /* 0x000f220000000a00 */
[----:B0-----:R-:W-:Y:S01]  /*0080*/  IMAD R7, R7, UR6, R0 ;  /* 0x0000000607077c24 */ /* 0x001fe2000f8e0200 */
[----:B------:R-:W0:Y:S04]  /*0090*/  LDCU.64 UR6, c[0x0][0x358] ;  /* 0x00006b00ff0677ac */ /* 0x000e280008000a00 */
[----:B-1----:R-:W-:Y:S01]  /*00a0*/  ISETP.GE.AND P0, PT, R7, UR4, PT ;  /* 0x0000000407007c0c */ /* 0x002fe2000bf06270 */
[----:B--2---:R-:W-:-:S06]  /*00b0*/  UIMAD UR4, UR4, UR5, URZ ;  /* 0x00000005040472a4 */ /* 0x004fcc000f8e02ff */
[----:B------:R-:W-:-:S06]  /*00c0*/  ISETP.GE.AND P1, PT, R7, UR4, PT ;  /* 0x0000000407007c0c */ /* 0x000fcc000bf26270 */
[----:B------:R-:W-:Y:S01]  /*00d0*/  @!P0 MOV R9, 0xff7fffff ;  /* 0xff7fffff00098802 */ /* 0x000fe20000000f00 */
[----:B---3--:R-:W-:-:S04]  /*00e0*/  @!P0 IMAD.WIDE R2, R7, 0x4, R2 ;  /* 0x0000000407028825 */ /* 0x008fc800078e0202 */
[----:B----4-:R-:W-:Y:S01]  /*00f0*/  @!P0 IMAD.WIDE R4, R7, 0x4, R4 ;  /* 0x0000000407048825 */ /* 0x010fe200078e0204 */
[----:B0-----:R0:W-:Y:S04]  /*0100*/  @!P0 STG.E desc[UR6][R2.64], R9 ;  /* 0x0000000902008986 */ /* 0x0011e8000c101906 */
[----:B------:R0:W-:Y:S01]  /*0110*/  @!P0 STG.E desc[UR6][R4.64], RZ ;  /* 0x000000ff04008986 */ /* 0x0001e2000c101906 */
[----:B------:R-:W-:Y:S05]  /*0120*/  @P1 EXIT ;  /* 0x000000000000194d */ /* 0x000fea0003800000 */
[----:B0-----:R-:W0:Y:S02]  /*0130*/  LDC.64 R2, c[0x0][0x390] ;  /* 0x0000e400ff027b82 */ /* 0x001e240000000a00 */
[----:B0-----:R-:W-:-:S05]  /*0140*/  IMAD.WIDE R2, R7, 0x4, R2 ;  /* 0x0000000407027825 */ /* 0x001fca00078e0202 */
[----:B------:R-:W-:Y:S01]  /*0150*/  STG.E desc[UR6][R2.64], RZ ;  /* 0x000000ff02007986 */ /* 0x000fe2000c101906 */
[----:B------:R-:W-:Y:S05]  /*0160*/  EXIT ;  /* 0x000000000000794d */ /* 0x000fea0003800000 */
.L_x_55:
        /* <DEDUP_REMOVED lines=9> */
.L_x_58:


//--------------------- .nv.shared._Z17flash_step_kernelPKfS0_S0_PfS1_S1_iiif --------------------------
	.section	.nv.shared._Z17flash_step_kernelPKfS0_S0_PfS1_S1_iiif,"aw",@nobits
	.sectionflags	@""
	.align	4
.nv.shared._Z17flash_step_kernelPKfS0_S0_PfS1_S1_iiif:
	.zero		25600


//--------------------- .nv.shared.reserved.0     --------------------------
	.section	.nv.shared.reserved.0,"aw",@nobits
	.weak		__nv_reservedSMEM_offset_0_alias
	.size		__nv_reservedSMEM_offset_0_alias, 0, 64
	.other		__nv_reservedSMEM_offset_0_alias,@"STO_CUDA_RESERVED_SHARED STV_DEFAULT"
__nv_reservedSMEM_offset_0_alias:
	.zero		0
	.zero		64


//--------------------- .nv.constant0._Z17flash_step_kernelPKfS0_S0_PfS1_S1_iiif --------------------------
	.section	.nv.constant0._Z17flash_step_kernelPKfS0_S0_PfS1_S1_iiif,"a",@progbits
	.sectionflags	@""
	.align	4
.nv.constant0._Z17flash_step_kernelPKfS0_S0_PfS1_S1_iiif:
	.zero		960


//--------------------- .nv.constant0._Z17init_m_l_o_kernelPfS_S_ii --------------------------
	.section	.nv.constant0._Z17init_m_l_o_kernelPfS_S_ii,"a",@progbits
	.sectionflags	@""
	.align	4
.nv.constant0._Z17init_m_l_o_kernelPfS_S_ii:
	.zero		928


//--------------------- SYMBOLS --------------------------

	.type		.nv.reservedSmem.offset0,@object
	.size		.nv.reservedSmem.offset0,0x4
	.type		.nv.reservedSmem.cap,@object
	.size		.nv.reservedSmem.cap,0x4
